//
// Generated by NVIDIA NVVM Compiler
//
// Compiler Build ID: CL-36424714
// Cuda compilation tools, release 13.0, V13.0.88
// Based on NVVM 20.0.0
//

.version 9.0
.target sm_100
.address_size 64

	// .globl	_Z4add1PiS_S_i

.visible .entry _Z4add1PiS_S_i(
	.param .u64 .ptr .align 1 _Z4add1PiS_S_i_param_0,
	.param .u64 .ptr .align 1 _Z4add1PiS_S_i_param_1,
	.param .u64 .ptr .align 1 _Z4add1PiS_S_i_param_2,
	.param .u32 _Z4add1PiS_S_i_param_3
)
{
	.reg .pred 	%p<10>;
	.reg .b32 	%r<115>;
	.reg .b64 	%rd<56>;

	ld.param.u64 	%rd22, [_Z4add1PiS_S_i_param_0];
	ld.param.u64 	%rd23, [_Z4add1PiS_S_i_param_1];
	ld.param.u64 	%rd24, [_Z4add1PiS_S_i_param_2];
	ld.param.u32 	%r17, [_Z4add1PiS_S_i_param_3];
	cvta.to.global.u64 	%rd1, %rd24;
	cvta.to.global.u64 	%rd2, %rd23;
	cvta.to.global.u64 	%rd3, %rd22;
	setp.lt.s32 	%p1, %r17, 1;
	@%p1 bra 	$L__BB0_13;
	mov.u32 	%r19, %tid.x;
	mul.lo.s32 	%r1, %r17, %r19;
	and.b32  	%r2, %r17, 15;
	setp.lt.u32 	%p2, %r17, 16;
	mov.b32 	%r112, 0;
	@%p2 bra 	$L__BB0_4;
	and.b32  	%r112, %r17, 2147483632;
	neg.s32 	%r110, %r112;
	mul.wide.u32 	%rd25, %r1, 4;
	add.s64 	%rd26, %rd25, 32;
	add.s64 	%rd52, %rd1, %rd26;
	add.s64 	%rd51, %rd2, %rd26;
	add.s64 	%rd50, %rd3, %rd26;
$L__BB0_3:
	.pragma "nounroll";
	ld.global.u32 	%r20, [%rd50+-32];
	ld.global.u32 	%r21, [%rd51+-32];
	add.s32 	%r22, %r21, %r20;
	st.global.u32 	[%rd52+-32], %r22;
	ld.global.u32 	%r23, [%rd50+-28];
	ld.global.u32 	%r24, [%rd51+-28];
	add.s32 	%r25, %r24, %r23;
	st.global.u32 	[%rd52+-28], %r25;
	ld.global.u32 	%r26, [%rd50+-24];
	ld.global.u32 	%r27, [%rd51+-24];
	add.s32 	%r28, %r27, %r26;
	st.global.u32 	[%rd52+-24], %r28;
	ld.global.u32 	%r29, [%rd50+-20];
	ld.global.u32 	%r30, [%rd51+-20];
	add.s32 	%r31, %r30, %r29;
	st.global.u32 	[%rd52+-20], %r31;
	ld.global.u32 	%r32, [%rd50+-16];
	ld.global.u32 	%r33, [%rd51+-16];
	add.s32 	%r34, %r33, %r32;
	st.global.u32 	[%rd52+-16], %r34;
	ld.global.u32 	%r35, [%rd50+-12];
	ld.global.u32 	%r36, [%rd51+-12];
	add.s32 	%r37, %r36, %r35;
	st.global.u32 	[%rd52+-12], %r37;
	ld.global.u32 	%r38, [%rd50+-8];
	ld.global.u32 	%r39, [%rd51+-8];
	add.s32 	%r40, %r39, %r38;
	st.global.u32 	[%rd52+-8], %r40;
	ld.global.u32 	%r41, [%rd50+-4];
	ld.global.u32 	%r42, [%rd51+-4];
	add.s32 	%r43, %r42, %r41;
	st.global.u32 	[%rd52+-4], %r43;
	ld.global.u32 	%r44, [%rd50];
	ld.global.u32 	%r45, [%rd51];
	add.s32 	%r46, %r45, %r44;
	st.global.u32 	[%rd52], %r46;
	ld.global.u32 	%r47, [%rd50+4];
	ld.global.u32 	%r48, [%rd51+4];
	add.s32 	%r49, %r48, %r47;
	st.global.u32 	[%rd52+4], %r49;
	ld.global.u32 	%r50, [%rd50+8];
	ld.global.u32 	%r51, [%rd51+8];
	add.s32 	%r52, %r51, %r50;
	st.global.u32 	[%rd52+8], %r52;
	ld.global.u32 	%r53, [%rd50+12];
	ld.global.u32 	%r54, [%rd51+12];
	add.s32 	%r55, %r54, %r53;
	st.global.u32 	[%rd52+12], %r55;
	ld.global.u32 	%r56, [%rd50+16];
	ld.global.u32 	%r57, [%rd51+16];
	add.s32 	%r58, %r57, %r56;
	st.global.u32 	[%rd52+16], %r58;
	ld.global.u32 	%r59, [%rd50+20];
	ld.global.u32 	%r60, [%rd51+20];
	add.s32 	%r61, %r60, %r59;
	st.global.u32 	[%rd52+20], %r61;
	ld.global.u32 	%r62, [%rd50+24];
	ld.global.u32 	%r63, [%rd51+24];
	add.s32 	%r64, %r63, %r62;
	st.global.u32 	[%rd52+24], %r64;
	ld.global.u32 	%r65, [%rd50+28];
	ld.global.u32 	%r66, [%rd51+28];
	add.s32 	%r67, %r66, %r65;
	st.global.u32 	[%rd52+28], %r67;
	add.s32 	%r110, %r110, 16;
	add.s64 	%rd52, %rd52, 64;
	add.s64 	%rd51, %rd51, 64;
	add.s64 	%rd50, %rd50, 64;
	setp.ne.s32 	%p3, %r110, 0;
	@%p3 bra 	$L__BB0_3;
$L__BB0_4:
	setp.eq.s32 	%p4, %r2, 0;
	@%p4 bra 	$L__BB0_13;
	and.b32  	%r8, %r17, 7;
	setp.lt.u32 	%p5, %r2, 8;
	@%p5 bra 	$L__BB0_7;
	add.s32 	%r68, %r112, %r1;
	mul.wide.u32 	%rd27, %r68, 4;
	add.s64 	%rd28, %rd3, %rd27;
	ld.global.u32 	%r69, [%rd28];
	add.s64 	%rd29, %rd2, %rd27;
	ld.global.u32 	%r70, [%rd29];
	add.s32 	%r71, %r70, %r69;
	add.s64 	%rd30, %rd1, %rd27;
	st.global.u32 	[%rd30], %r71;
	cvt.u64.u32 	%rd31, %r1;
	cvt.u64.u32 	%rd32, %r112;
	add.s64 	%rd33, %rd32, %rd31;
	shl.b64 	%rd34, %rd33, 2;
	add.s64 	%rd35, %rd3, %rd34;
	ld.global.u32 	%r72, [%rd35+4];
	add.s64 	%rd36, %rd2, %rd34;
	ld.global.u32 	%r73, [%rd36+4];
	add.s32 	%r74, %r73, %r72;
	add.s64 	%rd37, %rd1, %rd34;
	st.global.u32 	[%rd37+4], %r74;
	ld.global.u32 	%r75, [%rd35+8];
	ld.global.u32 	%r76, [%rd36+8];
	add.s32 	%r77, %r76, %r75;
	st.global.u32 	[%rd37+8], %r77;
	ld.global.u32 	%r78, [%rd35+12];
	ld.global.u32 	%r79, [%rd36+12];
	add.s32 	%r80, %r79, %r78;
	st.global.u32 	[%rd37+12], %r80;
	ld.global.u32 	%r81, [%rd35+16];
	ld.global.u32 	%r82, [%rd36+16];
	add.s32 	%r83, %r82, %r81;
	st.global.u32 	[%rd37+16], %r83;
	ld.global.u32 	%r84, [%rd35+20];
	ld.global.u32 	%r85, [%rd36+20];
	add.s32 	%r86, %r85, %r84;
	st.global.u32 	[%rd37+20], %r86;
	ld.global.u32 	%r87, [%rd35+24];
	ld.global.u32 	%r88, [%rd36+24];
	add.s32 	%r89, %r88, %r87;
	st.global.u32 	[%rd37+24], %r89;
	ld.global.u32 	%r90, [%rd35+28];
	ld.global.u32 	%r91, [%rd36+28];
	add.s32 	%r92, %r91, %r90;
	st.global.u32 	[%rd37+28], %r92;
	add.s32 	%r112, %r112, 8;
$L__BB0_7:
	setp.eq.s32 	%p6, %r8, 0;
	@%p6 bra 	$L__BB0_13;
	and.b32  	%r11, %r17, 3;
	setp.lt.u32 	%p7, %r8, 4;
	@%p7 bra 	$L__BB0_10;
	add.s32 	%r93, %r112, %r1;
	mul.wide.u32 	%rd38, %r93, 4;
	add.s64 	%rd39, %rd3, %rd38;
	ld.global.u32 	%r94, [%rd39];
	add.s64 	%rd40, %rd2, %rd38;
	ld.global.u32 	%r95, [%rd40];
	add.s32 	%r96, %r95, %r94;
	add.s64 	%rd41, %rd1, %rd38;
	st.global.u32 	[%rd41], %r96;
	cvt.u64.u32 	%rd42, %r1;
	cvt.u64.u32 	%rd43, %r112;
	add.s64 	%rd44, %rd43, %rd42;
	shl.b64 	%rd45, %rd44, 2;
	add.s64 	%rd46, %rd3, %rd45;
	ld.global.u32 	%r97, [%rd46+4];
	add.s64 	%rd47, %rd2, %rd45;
	ld.global.u32 	%r98, [%rd47+4];
	add.s32 	%r99, %r98, %r97;
	add.s64 	%rd48, %rd1, %rd45;
	st.global.u32 	[%rd48+4], %r99;
	ld.global.u32 	%r100, [%rd46+8];
	ld.global.u32 	%r101, [%rd47+8];
	add.s32 	%r102, %r101, %r100;
	st.global.u32 	[%rd48+8], %r102;
	ld.global.u32 	%r103, [%rd46+12];
	ld.global.u32 	%r104, [%rd47+12];
	add.s32 	%r105, %r104, %r103;
	st.global.u32 	[%rd48+12], %r105;
	add.s32 	%r112, %r112, 4;
$L__BB0_10:
	setp.eq.s32 	%p8, %r11, 0;
	@%p8 bra 	$L__BB0_13;
	add.s32 	%r106, %r112, %r1;
	mul.wide.u32 	%rd49, %r106, 4;
	add.s64 	%rd55, %rd1, %rd49;
	add.s64 	%rd54, %rd2, %rd49;
	add.s64 	%rd53, %rd3, %rd49;
	neg.s32 	%r114, %r11;
$L__BB0_12:
	.pragma "nounroll";
	ld.global.u32 	%r107, [%rd53];
	ld.global.u32 	%r108, [%rd54];
	add.s32 	%r109, %r108, %r107;
	st.global.u32 	[%rd55], %r109;
	add.s64 	%rd55, %rd55, 4;
	add.s64 	%rd54, %rd54, 4;
	add.s64 	%rd53, %rd53, 4;
	add.s32 	%r114, %r114, 1;
	setp.ne.s32 	%p9, %r114, 0;
	@%p9 bra 	$L__BB0_12;
$L__BB0_13:
	ret;

}
	// .globl	_Z4add2PiS_S_i
.visible .entry _Z4add2PiS_S_i(
	.param .u64 .ptr .align 1 _Z4add2PiS_S_i_param_0,
	.param .u64 .ptr .align 1 _Z4add2PiS_S_i_param_1,
	.param .u64 .ptr .align 1 _Z4add2PiS_S_i_param_2,
	.param .u32 _Z4add2PiS_S_i_param_3
)
{
	.reg .pred 	%p<10>;
	.reg .b32 	%r<191>;
	.reg .b64 	%rd<131>;

	ld.param.u64 	%rd11, [_Z4add2PiS_S_i_param_0];
	ld.param.u64 	%rd12, [_Z4add2PiS_S_i_param_1];
	ld.param.u64 	%rd13, [_Z4add2PiS_S_i_param_2];
	ld.param.u32 	%r63, [_Z4add2PiS_S_i_param_3];
	cvta.to.global.u64 	%rd1, %rd13;
	cvta.to.global.u64 	%rd2, %rd12;
	cvta.to.global.u64 	%rd3, %rd11;
	mov.u32 	%r1, %ntid.x;
	setp.lt.s32 	%p1, %r63, 1;
	@%p1 bra 	$L__BB1_13;
	setp.lt.u32 	%p2, %r63, 16;
	mov.b32 	%r188, 0;
	@%p2 bra 	$L__BB1_4;
	and.b32  	%r65, %r63, 2147483632;
	neg.s32 	%r186, %r65;
	mov.u32 	%r66, %tid.x;
	add.s32 	%r185, %r66, %r1;
	shl.b32 	%r67, %r1, 1;
	add.s32 	%r184, %r66, %r67;
	mad.lo.s32 	%r183, %r1, 3, %r66;
	shl.b32 	%r68, %r1, 2;
	add.s32 	%r182, %r66, %r68;
	mad.lo.s32 	%r181, %r1, 5, %r66;
	mad.lo.s32 	%r180, %r1, 6, %r66;
	mad.lo.s32 	%r179, %r1, 7, %r66;
	shl.b32 	%r69, %r1, 3;
	add.s32 	%r178, %r66, %r69;
	mad.lo.s32 	%r177, %r1, 9, %r66;
	mad.lo.s32 	%r176, %r1, 10, %r66;
	mad.lo.s32 	%r175, %r1, 11, %r66;
	mad.lo.s32 	%r174, %r1, 12, %r66;
	mad.lo.s32 	%r173, %r1, 13, %r66;
	mad.lo.s32 	%r172, %r1, 14, %r66;
	mad.lo.s32 	%r171, %r1, 15, %r66;
	mul.wide.u32 	%rd129, %r66, 4;
	mul.wide.u32 	%rd77, %r1, 64;
$L__BB1_3:
	.pragma "nounroll";
	and.b32  	%r188, %r63, 2147483632;
	add.s64 	%rd14, %rd3, %rd129;
	ld.global.u32 	%r70, [%rd14];
	add.s64 	%rd15, %rd2, %rd129;
	ld.global.u32 	%r71, [%rd15];
	add.s32 	%r72, %r71, %r70;
	add.s64 	%rd16, %rd1, %rd129;
	st.global.u32 	[%rd16], %r72;
	mul.wide.u32 	%rd17, %r185, 4;
	add.s64 	%rd18, %rd3, %rd17;
	ld.global.u32 	%r73, [%rd18];
	add.s64 	%rd19, %rd2, %rd17;
	ld.global.u32 	%r74, [%rd19];
	add.s32 	%r75, %r74, %r73;
	add.s64 	%rd20, %rd1, %rd17;
	st.global.u32 	[%rd20], %r75;
	mul.wide.u32 	%rd21, %r184, 4;
	add.s64 	%rd22, %rd3, %rd21;
	ld.global.u32 	%r76, [%rd22];
	add.s64 	%rd23, %rd2, %rd21;
	ld.global.u32 	%r77, [%rd23];
	add.s32 	%r78, %r77, %r76;
	add.s64 	%rd24, %rd1, %rd21;
	st.global.u32 	[%rd24], %r78;
	mul.wide.u32 	%rd25, %r183, 4;
	add.s64 	%rd26, %rd3, %rd25;
	ld.global.u32 	%r79, [%rd26];
	add.s64 	%rd27, %rd2, %rd25;
	ld.global.u32 	%r80, [%rd27];
	add.s32 	%r81, %r80, %r79;
	add.s64 	%rd28, %rd1, %rd25;
	st.global.u32 	[%rd28], %r81;
	mul.wide.u32 	%rd29, %r182, 4;
	add.s64 	%rd30, %rd3, %rd29;
	ld.global.u32 	%r82, [%rd30];
	add.s64 	%rd31, %rd2, %rd29;
	ld.global.u32 	%r83, [%rd31];
	add.s32 	%r84, %r83, %r82;
	add.s64 	%rd32, %rd1, %rd29;
	st.global.u32 	[%rd32], %r84;
	mul.wide.u32 	%rd33, %r181, 4;
	add.s64 	%rd34, %rd3, %rd33;
	ld.global.u32 	%r85, [%rd34];
	add.s64 	%rd35, %rd2, %rd33;
	ld.global.u32 	%r86, [%rd35];
	add.s32 	%r87, %r86, %r85;
	add.s64 	%rd36, %rd1, %rd33;
	st.global.u32 	[%rd36], %r87;
	mul.wide.u32 	%rd37, %r180, 4;
	add.s64 	%rd38, %rd3, %rd37;
	ld.global.u32 	%r88, [%rd38];
	add.s64 	%rd39, %rd2, %rd37;
	ld.global.u32 	%r89, [%rd39];
	add.s32 	%r90, %r89, %r88;
	add.s64 	%rd40, %rd1, %rd37;
	st.global.u32 	[%rd40], %r90;
	mul.wide.u32 	%rd41, %r179, 4;
	add.s64 	%rd42, %rd3, %rd41;
	ld.global.u32 	%r91, [%rd42];
	add.s64 	%rd43, %rd2, %rd41;
	ld.global.u32 	%r92, [%rd43];
	add.s32 	%r93, %r92, %r91;
	add.s64 	%rd44, %rd1, %rd41;
	st.global.u32 	[%rd44], %r93;
	mul.wide.u32 	%rd45, %r178, 4;
	add.s64 	%rd46, %rd3, %rd45;
	ld.global.u32 	%r94, [%rd46];
	add.s64 	%rd47, %rd2, %rd45;
	ld.global.u32 	%r95, [%rd47];
	add.s32 	%r96, %r95, %r94;
	add.s64 	%rd48, %rd1, %rd45;
	st.global.u32 	[%rd48], %r96;
	mul.wide.u32 	%rd49, %r177, 4;
	add.s64 	%rd50, %rd3, %rd49;
	ld.global.u32 	%r97, [%rd50];
	add.s64 	%rd51, %rd2, %rd49;
	ld.global.u32 	%r98, [%rd51];
	add.s32 	%r99, %r98, %r97;
	add.s64 	%rd52, %rd1, %rd49;
	st.global.u32 	[%rd52], %r99;
	mul.wide.u32 	%rd53, %r176, 4;
	add.s64 	%rd54, %rd3, %rd53;
	ld.global.u32 	%r100, [%rd54];
	add.s64 	%rd55, %rd2, %rd53;
	ld.global.u32 	%r101, [%rd55];
	add.s32 	%r102, %r101, %r100;
	add.s64 	%rd56, %rd1, %rd53;
	st.global.u32 	[%rd56], %r102;
	mul.wide.u32 	%rd57, %r175, 4;
	add.s64 	%rd58, %rd3, %rd57;
	ld.global.u32 	%r103, [%rd58];
	add.s64 	%rd59, %rd2, %rd57;
	ld.global.u32 	%r104, [%rd59];
	add.s32 	%r105, %r104, %r103;
	add.s64 	%rd60, %rd1, %rd57;
	st.global.u32 	[%rd60], %r105;
	mul.wide.u32 	%rd61, %r174, 4;
	add.s64 	%rd62, %rd3, %rd61;
	ld.global.u32 	%r106, [%rd62];
	add.s64 	%rd63, %rd2, %rd61;
	ld.global.u32 	%r107, [%rd63];
	add.s32 	%r108, %r107, %r106;
	add.s64 	%rd64, %rd1, %rd61;
	st.global.u32 	[%rd64], %r108;
	mul.wide.u32 	%rd65, %r173, 4;
	add.s64 	%rd66, %rd3, %rd65;
	ld.global.u32 	%r109, [%rd66];
	add.s64 	%rd67, %rd2, %rd65;
	ld.global.u32 	%r110, [%rd67];
	add.s32 	%r111, %r110, %r109;
	add.s64 	%rd68, %rd1, %rd65;
	st.global.u32 	[%rd68], %r111;
	mul.wide.u32 	%rd69, %r172, 4;
	add.s64 	%rd70, %rd3, %rd69;
	ld.global.u32 	%r112, [%rd70];
	add.s64 	%rd71, %rd2, %rd69;
	ld.global.u32 	%r113, [%rd71];
	add.s32 	%r114, %r113, %r112;
	add.s64 	%rd72, %rd1, %rd69;
	st.global.u32 	[%rd72], %r114;
	mul.wide.u32 	%rd73, %r171, 4;
	add.s64 	%rd74, %rd3, %rd73;
	ld.global.u32 	%r115, [%rd74];
	add.s64 	%rd75, %rd2, %rd73;
	ld.global.u32 	%r116, [%rd75];
	add.s32 	%r117, %r116, %r115;
	add.s64 	%rd76, %rd1, %rd73;
	st.global.u32 	[%rd76], %r117;
	add.s32 	%r186, %r186, 16;
	shl.b32 	%r118, %r1, 4;
	add.s32 	%r185, %r185, %r118;
	add.s32 	%r184, %r184, %r118;
	add.s32 	%r183, %r183, %r118;
	add.s32 	%r182, %r182, %r118;
	add.s32 	%r181, %r181, %r118;
	add.s32 	%r180, %r180, %r118;
	add.s32 	%r179, %r179, %r118;
	add.s32 	%r178, %r178, %r118;
	add.s32 	%r177, %r177, %r118;
	add.s32 	%r176, %r176, %r118;
	add.s32 	%r175, %r175, %r118;
	add.s32 	%r174, %r174, %r118;
	add.s32 	%r173, %r173, %r118;
	add.s32 	%r172, %r172, %r118;
	add.s32 	%r171, %r171, %r118;
	add.s64 	%rd129, %rd129, %rd77;
	setp.ne.s32 	%p3, %r186, 0;
	@%p3 bra 	$L__BB1_3;
$L__BB1_4:
	and.b32  	%r52, %r63, 15;
	setp.eq.s32 	%p4, %r52, 0;
	@%p4 bra 	$L__BB1_13;
	mov.u32 	%r53, %tid.x;
	and.b32  	%r54, %r63, 7;
	setp.lt.u32 	%p5, %r52, 8;
	@%p5 bra 	$L__BB1_7;
	mad.lo.s32 	%r119, %r188, %r1, %r53;
	mul.wide.u32 	%rd78, %r119, 4;
	add.s64 	%rd79, %rd3, %rd78;
	ld.global.u32 	%r120, [%rd79];
	add.s64 	%rd80, %rd2, %rd78;
	ld.global.u32 	%r121, [%rd80];
	add.s32 	%r122, %r121, %r120;
	add.s64 	%rd81, %rd1, %rd78;
	st.global.u32 	[%rd81], %r122;
	add.s32 	%r123, %r119, %r1;
	mul.wide.u32 	%rd82, %r123, 4;
	add.s64 	%rd83, %rd3, %rd82;
	ld.global.u32 	%r124, [%rd83];
	add.s64 	%rd84, %rd2, %rd82;
	ld.global.u32 	%r125, [%rd84];
	add.s32 	%r126, %r125, %r124;
	add.s64 	%rd85, %rd1, %rd82;
	st.global.u32 	[%rd85], %r126;
	add.s32 	%r127, %r123, %r1;
	mul.wide.u32 	%rd86, %r127, 4;
	add.s64 	%rd87, %rd3, %rd86;
	ld.global.u32 	%r128, [%rd87];
	add.s64 	%rd88, %rd2, %rd86;
	ld.global.u32 	%r129, [%rd88];
	add.s32 	%r130, %r129, %r128;
	add.s64 	%rd89, %rd1, %rd86;
	st.global.u32 	[%rd89], %r130;
	add.s32 	%r131, %r127, %r1;
	mul.wide.u32 	%rd90, %r131, 4;
	add.s64 	%rd91, %rd3, %rd90;
	ld.global.u32 	%r132, [%rd91];
	add.s64 	%rd92, %rd2, %rd90;
	ld.global.u32 	%r133, [%rd92];
	add.s32 	%r134, %r133, %r132;
	add.s64 	%rd93, %rd1, %rd90;
	st.global.u32 	[%rd93], %r134;
	add.s32 	%r135, %r131, %r1;
	mul.wide.u32 	%rd94, %r135, 4;
	add.s64 	%rd95, %rd3, %rd94;
	ld.global.u32 	%r136, [%rd95];
	add.s64 	%rd96, %rd2, %rd94;
	ld.global.u32 	%r137, [%rd96];
	add.s32 	%r138, %r137, %r136;
	add.s64 	%rd97, %rd1, %rd94;
	st.global.u32 	[%rd97], %r138;
	add.s32 	%r139, %r135, %r1;
	mul.wide.u32 	%rd98, %r139, 4;
	add.s64 	%rd99, %rd3, %rd98;
	ld.global.u32 	%r140, [%rd99];
	add.s64 	%rd100, %rd2, %rd98;
	ld.global.u32 	%r141, [%rd100];
	add.s32 	%r142, %r141, %r140;
	add.s64 	%rd101, %rd1, %rd98;
	st.global.u32 	[%rd101], %r142;
	add.s32 	%r143, %r139, %r1;
	mul.wide.u32 	%rd102, %r143, 4;
	add.s64 	%rd103, %rd3, %rd102;
	ld.global.u32 	%r144, [%rd103];
	add.s64 	%rd104, %rd2, %rd102;
	ld.global.u32 	%r145, [%rd104];
	add.s32 	%r146, %r145, %r144;
	add.s64 	%rd105, %rd1, %rd102;
	st.global.u32 	[%rd105], %r146;
	add.s32 	%r147, %r143, %r1;
	mul.wide.u32 	%rd106, %r147, 4;
	add.s64 	%rd107, %rd3, %rd106;
	ld.global.u32 	%r148, [%rd107];
	add.s64 	%rd108, %rd2, %rd106;
	ld.global.u32 	%r149, [%rd108];
	add.s32 	%r150, %r149, %r148;
	add.s64 	%rd109, %rd1, %rd106;
	st.global.u32 	[%rd109], %r150;
	add.s32 	%r188, %r188, 8;
$L__BB1_7:
	setp.eq.s32 	%p6, %r54, 0;
	@%p6 bra 	$L__BB1_13;
	and.b32  	%r57, %r63, 3;
	setp.lt.u32 	%p7, %r54, 4;
	@%p7 bra 	$L__BB1_10;
	mad.lo.s32 	%r151, %r188, %r1, %r53;
	mul.wide.u32 	%rd110, %r151, 4;
	add.s64 	%rd111, %rd3, %rd110;
	ld.global.u32 	%r152, [%rd111];
	add.s64 	%rd112, %rd2, %rd110;
	ld.global.u32 	%r153, [%rd112];
	add.s32 	%r154, %r153, %r152;
	add.s64 	%rd113, %rd1, %rd110;
	st.global.u32 	[%rd113], %r154;
	add.s32 	%r155, %r151, %r1;
	mul.wide.u32 	%rd114, %r155, 4;
	add.s64 	%rd115, %rd3, %rd114;
	ld.global.u32 	%r156, [%rd115];
	add.s64 	%rd116, %rd2, %rd114;
	ld.global.u32 	%r157, [%rd116];
	add.s32 	%r158, %r157, %r156;
	add.s64 	%rd117, %rd1, %rd114;
	st.global.u32 	[%rd117], %r158;
	add.s32 	%r159, %r155, %r1;
	mul.wide.u32 	%rd118, %r159, 4;
	add.s64 	%rd119, %rd3, %rd118;
	ld.global.u32 	%r160, [%rd119];
	add.s64 	%rd120, %rd2, %rd118;
	ld.global.u32 	%r161, [%rd120];
	add.s32 	%r162, %r161, %r160;
	add.s64 	%rd121, %rd1, %rd118;
	st.global.u32 	[%rd121], %r162;
	add.s32 	%r163, %r159, %r1;
	mul.wide.u32 	%rd122, %r163, 4;
	add.s64 	%rd123, %rd3, %rd122;
	ld.global.u32 	%r164, [%rd123];
	add.s64 	%rd124, %rd2, %rd122;
	ld.global.u32 	%r165, [%rd124];
	add.s32 	%r166, %r165, %r164;
	add.s64 	%rd125, %rd1, %rd122;
	st.global.u32 	[%rd125], %r166;
	add.s32 	%r188, %r188, 4;
$L__BB1_10:
	setp.eq.s32 	%p8, %r57, 0;
	@%p8 bra 	$L__BB1_13;
	mad.lo.s32 	%r167, %r1, %r188, %r53;
	mul.wide.u32 	%rd130, %r167, 4;
	mul.wide.u32 	%rd8, %r1, 4;
	neg.s32 	%r190, %r57;
$L__BB1_12:
	.pragma "nounroll";
	add.s64 	%rd126, %rd3, %rd130;
	ld.global.u32 	%r168, [%rd126];
	add.s64 	%rd127, %rd2, %rd130;
	ld.global.u32 	%r169, [%rd127];
	add.s32 	%r170, %r169, %r168;
	add.s64 	%rd128, %rd1, %rd130;
	st.global.u32 	[%rd128], %r170;
	add.s64 	%rd130, %rd130, %rd8;
	add.s32 	%r190, %r190, 1;
	setp.ne.s32 	%p9, %r190, 0;
	@%p9 bra 	$L__BB1_12;
$L__BB1_13:
	ret;

}
	// .globl	_Z4add3PiS_S_
.visible .entry _Z4add3PiS_S_(
	.param .u64 .ptr .align 1 _Z4add3PiS_S__param_0,
	.param .u64 .ptr .align 1 _Z4add3PiS_S__param_1,
	.param .u64 .ptr .align 1 _Z4add3PiS_S__param_2
)
{
	.reg .b32 	%r<8>;
	.reg .b64 	%rd<11>;

	ld.param.u64 	%rd1, [_Z4add3PiS_S__param_0];
	ld.param.u64 	%rd2, [_Z4add3PiS_S__param_1];
	ld.param.u64 	%rd3, [_Z4add3PiS_S__param_2];
	cvta.to.global.u64 	%rd4, %rd3;
	cvta.to.global.u64 	%rd5, %rd2;
	cvta.to.global.u64 	%rd6, %rd1;
	mov.u32 	%r1, %ctaid.x;
	mov.u32 	%r2, %tid.x;
	mov.u32 	%r3, %ntid.x;
	mad.lo.s32 	%r4, %r1, %r3, %r2;
	mul.wide.u32 	%rd7, %r4, 4;
	add.s64 	%rd8, %rd6, %rd7;
	ld.global.u32 	%r5, [%rd8];
	add.s64 	%rd9, %rd5, %rd7;
	ld.global.u32 	%r6, [%rd9];
	add.s32 	%r7, %r6, %r5;
	add.s64 	%rd10, %rd4, %rd7;
	st.global.u32 	[%rd10], %r7;
	ret;

}


// ===== COMPILED SASS (sm_100) =====

	.target	sm_100

	.elftype	@"ET_EXEC"


//--------------------- .note.nv.tkinfo           --------------------------
	.section	.note.nv.tkinfo,"",@"SHT_NOTE"
	.sectionflags	@"SHF_NOTE_NV_TKINFO"
	.tkinfo
        /*0018*/ 	.word	0x00000002
        /*0030*/ 	.string	""
        /*0030*/ 	.string	"ptxas"
        /*0030*/ 	.string	"Cuda compilation tools, release 13.0, V13.0.88"
        /*0030*/ 	.string	"Build cuda_13.0.r13.0/compiler.36424714_0"
        /*0030*/ 	.string	"-arch sm_100 -m 64 "



//--------------------- .note.nv.cuinfo           --------------------------
	.section	.note.nv.cuinfo,"",@"SHT_NOTE"
	.sectionflags	@"SHF_NOTE_NV_CUINFO"
        /*0018*/ 	.short	0x0002
        /*001a*/ 	.short	0x0064
        /*001c*/ 	.short	0x0082
	.zero		2


//--------------------- .nv.info                  --------------------------
	.section	.nv.info,"",@"SHT_CUDA_INFO"
	.align	4


	//----- nvinfo : EIATTR_REGCOUNT
	.align		4
        /*0000*/ 	.byte	0x04, 0x2f
        /*0002*/ 	.short	(.L_1 - .L_0)
	.align		4
.L_0:
        /*0004*/ 	.word	index@(_Z4add1PiS_S_i)
        /*0008*/ 	.word	0x00000014


	//----- nvinfo : EIATTR_FRAME_SIZE
	.align		4
.L_1:
        /*000c*/ 	.byte	0x04, 0x11
        /*000e*/ 	.short	(.L_3 - .L_2)
	.align		4
.L_2:
        /*0010*/ 	.word	index@(_Z4add1PiS_S_i)
        /*0014*/ 	.word	0x00000000


	//----- nvinfo : EIATTR_REGCOUNT
	.align		4
.L_3:
        /*0018*/ 	.byte	0x04, 0x2f
        /*001a*/ 	.short	(.L_5 - .L_4)
	.align		4
.L_4:
        /*001c*/ 	.word	index@(_Z4add2PiS_S_i)
        /*0020*/ 	.word	0x00000020


	//----- nvinfo : EIATTR_FRAME_SIZE
	.align		4
.L_5:
        /*0024*/ 	.byte	0x04, 0x11
        /*0026*/ 	.short	(.L_7 - .L_6)
	.align		4
.L_6:
        /*0028*/ 	.word	index@(_Z4add2PiS_S_i)
        /*002c*/ 	.word	0x00000000


	//----- nvinfo : EIATTR_REGCOUNT
	.align		4
.L_7:
        /*0030*/ 	.byte	0x04, 0x2f
        /*0032*/ 	.short	(.L_9 - .L_8)
	.align		4
.L_8:
        /*0034*/ 	.word	index@(_Z4add3PiS_S_)
        /*0038*/ 	.word	0x0000000c


	//----- nvinfo : EIATTR_FRAME_SIZE
	.align		4
.L_9:
        /*003c*/ 	.byte	0x04, 0x11
        /*003e*/ 	.short	(.L_11 - .L_10)
	.align		4
.L_10:
        /*0040*/ 	.word	index@(_Z4add3PiS_S_)
        /*0044*/ 	.word	0x00000000


	//----- nvinfo : EIATTR_MIN_STACK_SIZE
	.align		4
.L_11:
        /*0048*/ 	.byte	0x04, 0x12
        /*004a*/ 	.short	(.L_13 - .L_12)
	.align		4
.L_12:
        /*004c*/ 	.word	index@(_Z4add3PiS_S_)
        /*0050*/ 	.word	0x00000000


	//----- nvinfo : EIATTR_MIN_STACK_SIZE
	.align		4
.L_13:
        /*0054*/ 	.byte	0x04, 0x12
        /*0056*/ 	.short	(.L_15 - .L_14)
	.align		4
.L_14:
        /*0058*/ 	.word	index@(_Z4add2PiS_S_i)
        /*005c*/ 	.word	0x00000000


	//----- nvinfo : EIATTR_MIN_STACK_SIZE
	.align		4
.L_15:
        /*0060*/ 	.byte	0x04, 0x12
        /*0062*/ 	.short	(.L_17 - .L_16)
	.align		4
.L_16:
        /*0064*/ 	.word	index@(_Z4add1PiS_S_i)
        /*0068*/ 	.word	0x00000000
.L_17:


//--------------------- .nv.compat                --------------------------
	.section	.nv.compat,"",@"SHT_CUDA_COMPAT_INFO"
	.align	4
        /*0000*/ 	.byte	0x02, 0x09, 0x00, 0x00, 0x02, 0x02, 0x01, 0x00, 0x02, 0x05, 0x05, 0x00, 0x03, 0x07, 0x01, 0x01
        /*0010*/ 	.byte	0x02, 0x03, 0x00, 0x00, 0x02, 0x06, 0x01, 0x00, 0x04, 0x0b, 0x08, 0x00, 0x09, 0x00, 0x00, 0x00
        /*0020*/ 	.byte	0x00, 0x00, 0x00, 0x00


//--------------------- .nv.info._Z4add3PiS_S_    --------------------------
	.section	.nv.info._Z4add3PiS_S_,"",@"SHT_CUDA_INFO"
	.sectionflags	@""
	.align	4


	//----- nvinfo : EIATTR_CUDA_API_VERSION
	.align		4
        /*0000*/ 	.byte	0x04, 0x37
        /*0002*/ 	.short	(.L_19 - .L_18)
.L_18:
        /*0004*/ 	.word	0x00000082


	//----- nvinfo : EIATTR_KPARAM_INFO
	.align		4
.L_19:
        /*0008*/ 	.byte	0x04, 0x17
        /*000a*/ 	.short	(.L_21 - .L_20)
.L_20:
        /*000c*/ 	.word	0x00000000
        /*0010*/ 	.short	0x0002
        /*0012*/ 	.short	0x0010
        /*0014*/ 	.byte	0x00, 0xf5, 0x21, 0x00


	//----- nvinfo : EIATTR_KPARAM_INFO
	.align		4
.L_21:
        /*0018*/ 	.byte	0x04, 0x17
        /*001a*/ 	.short	(.L_23 - .L_22)
.L_22:
        /*001c*/ 	.word	0x00000000
        /*0020*/ 	.short	0x0001
        /*0022*/ 	.short	0x0008
        /*0024*/ 	.byte	0x00, 0xf5, 0x21, 0x00


	//----- nvinfo : EIATTR_KPARAM_INFO
	.align		4
.L_23:
        /*0028*/ 	.byte	0x04, 0x17
        /*002a*/ 	.short	(.L_25 - .L_24)
.L_24:
        /*002c*/ 	.word	0x00000000
        /*0030*/ 	.short	0x0000
        /*0032*/ 	.short	0x0000
        /*0034*/ 	.byte	0x00, 0xf5, 0x21, 0x00


	//----- nvinfo : EIATTR_SPARSE_MMA_MASK
	.align		4
.L_25:
        /*0038*/ 	.byte	0x03, 0x50
        /*003a*/ 	.short	0x0000


	//----- nvinfo : EIATTR_MAXREG_COUNT
	.align		4
        /*003c*/ 	.byte	0x03, 0x1b
        /*003e*/ 	.short	0x00ff


	//----- nvinfo : EIATTR_MERCURY_ISA_VERSION
	.align		4
        /*0040*/ 	.byte	0x03, 0x5f
        /*0042*/ 	.short	0x0101


	//----- nvinfo : EIATTR_VRC_CTA_INIT_COUNT
	.align		4
        /*0044*/ 	.byte	0x02, 0x4a
	.zero		1
	.zero		1


	//----- nvinfo : EIATTR_EXIT_INSTR_OFFSETS
	.align		4
        /*0048*/ 	.byte	0x04, 0x1c
        /*004a*/ 	.short	(.L_27 - .L_26)


	//   ....[0]....
.L_26:
        /*004c*/ 	.word	0x00000100


	//----- nvinfo : EIATTR_CBANK_PARAM_SIZE
	.align		4
.L_27:
        /*0050*/ 	.byte	0x03, 0x19
        /*0052*/ 	.short	0x0018


	//----- nvinfo : EIATTR_PARAM_CBANK
	.align		4
        /*0054*/ 	.byte	0x04, 0x0a
        /*0056*/ 	.short	(.L_29 - .L_28)
	.align		4
.L_28:
        /*0058*/ 	.word	index@(.nv.constant0._Z4add3PiS_S_)
        /*005c*/ 	.short	0x0380
        /*005e*/ 	.short	0x0018


	//----- nvinfo : EIATTR_SW_WAR
	.align		4
.L_29:
        /*0060*/ 	.byte	0x04, 0x36
        /*0062*/ 	.short	(.L_31 - .L_30)
.L_30:
        /*0064*/ 	.word	0x00000008
.L_31:


//--------------------- .nv.info._Z4add2PiS_S_i   --------------------------
	.section	.nv.info._Z4add2PiS_S_i,"",@"SHT_CUDA_INFO"
	.sectionflags	@""
	.align	4


	//----- nvinfo : EIATTR_CUDA_API_VERSION
	.align		4
        /*0000*/ 	.byte	0x04, 0x37
        /*0002*/ 	.short	(.L_33 - .L_32)
.L_32:
        /*0004*/ 	.word	0x00000082


	//----- nvinfo : EIATTR_KPARAM_INFO
	.align		4
.L_33:
        /*0008*/ 	.byte	0x04, 0x17
        /*000a*/ 	.short	(.L_35 - .L_34)
.L_34:
        /*000c*/ 	.word	0x00000000
        /*0010*/ 	.short	0x0003
        /*0012*/ 	.short	0x0018
        /*0014*/ 	.byte	0x00, 0xf0, 0x11, 0x00


	//----- nvinfo : EIATTR_KPARAM_INFO
	.align		4
.L_35:
        /*0018*/ 	.byte	0x04, 0x17
        /*001a*/ 	.short	(.L_37 - .L_36)
.L_36:
        /*001c*/ 	.word	0x00000000
        /*0020*/ 	.short	0x0002
        /*0022*/ 	.short	0x0010
        /*0024*/ 	.byte	0x00, 0xf5, 0x21, 0x00


	//----- nvinfo : EIATTR_KPARAM_INFO
	.align		4
.L_37:
        /*0028*/ 	.byte	0x04, 0x17
        /*002a*/ 	.short	(.L_39 - .L_38)
.L_38:
        /*002c*/ 	.word	0x00000000
        /*0030*/ 	.short	0x0001
        /*0032*/ 	.short	0x0008
        /*0034*/ 	.byte	0x00, 0xf5, 0x21, 0x00


	//----- nvinfo : EIATTR_KPARAM_INFO
	.align		4
.L_39:
        /*0038*/ 	.byte	0x04, 0x17
        /*003a*/ 	.short	(.L_41 - .L_40)
.L_40:
        /*003c*/ 	.word	0x00000000
        /*0040*/ 	.short	0x0000
        /*0042*/ 	.short	0x0000
        /*0044*/ 	.byte	0x00, 0xf5, 0x21, 0x00


	//----- nvinfo : EIATTR_SPARSE_MMA_MASK
	.align		4
.L_41:
        /*0048*/ 	.byte	0x03, 0x50
        /*004a*/ 	.short	0x0000


	//----- nvinfo : EIATTR_MAXREG_COUNT
	.align		4
        /*004c*/ 	.byte	0x03, 0x1b
        /*004e*/ 	.short	0x00ff


	//----- nvinfo : EIATTR_MERCURY_ISA_VERSION
	.align		4
        /*0050*/ 	.byte	0x03, 0x5f
        /*0052*/ 	.short	0x0101


	//----- nvinfo : EIATTR_VRC_CTA_INIT_COUNT
	.align		4
        /*0054*/ 	.byte	0x02, 0x4a
	.zero		1
	.zero		1


	//----- nvinfo : EIATTR_EXIT_INSTR_OFFSETS
	.align		4
        /*0058*/ 	.byte	0x04, 0x1c
        /*005a*/ 	.short	(.L_43 - .L_42)


	//   ....[0]....
.L_42:
        /*005c*/ 	.word	0x00000050


	//   ....[1]....
        /*0060*/ 	.word	0x00000aa0


	//   ....[2]....
        /*0064*/ 	.word	0x00000f40


	//   ....[3]....
        /*0068*/ 	.word	0x000011d0


	//   ....[4]....
        /*006c*/ 	.word	0x00001310


	//----- nvinfo : EIATTR_CBANK_PARAM_SIZE
	.align		4
.L_43:
        /*0070*/ 	.byte	0x03, 0x19
        /*0072*/ 	.short	0x001c


	//----- nvinfo : EIATTR_PARAM_CBANK
	.align		4
        /*0074*/ 	.byte	0x04, 0x0a
        /*0076*/ 	.short	(.L_45 - .L_44)
	.align		4
.L_44:
        /*0078*/ 	.word	index@(.nv.constant0._Z4add2PiS_S_i)
        /*007c*/ 	.short	0x0380
        /*007e*/ 	.short	0x001c


	//----- nvinfo : EIATTR_SW_WAR
	.align		4
.L_45:
        /*0080*/ 	.byte	0x04, 0x36
        /*0082*/ 	.short	(.L_47 - .L_46)
.L_46:
        /*0084*/ 	.word	0x00000008
.L_47:


//--------------------- .nv.info._Z4add1PiS_S_i   --------------------------
	.section	.nv.info._Z4add1PiS_S_i,"",@"SHT_CUDA_INFO"
	.sectionflags	@""
	.align	4


	//----- nvinfo : EIATTR_CUDA_API_VERSION
	.align		4
        /*0000*/ 	.byte	0x04, 0x37
        /*0002*/ 	.short	(.L_49 - .L_48)
.L_48:
        /*0004*/ 	.word	0x00000082


	//----- nvinfo : EIATTR_KPARAM_INFO
	.align		4
.L_49:
        /*0008*/ 	.byte	0x04, 0x17
        /*000a*/ 	.short	(.L_51 - .L_50)
.L_50:
        /*000c*/ 	.word	0x00000000
        /*0010*/ 	.short	0x0003
        /*0012*/ 	.short	0x0018
        /*0014*/ 	.byte	0x00, 0xf0, 0x11, 0x00


	//----- nvinfo : EIATTR_KPARAM_INFO
	.align		4
.L_51:
        /*0018*/ 	.byte	0x04, 0x17
        /*001a*/ 	.short	(.L_53 - .L_52)
.L_52:
        /*001c*/ 	.word	0x00000000
        /*0020*/ 	.short	0x0002
        /*0022*/ 	.short	0x0010
        /*0024*/ 	.byte	0x00, 0xf5, 0x21, 0x00


	//----- nvinfo : EIATTR_KPARAM_INFO
	.align		4
.L_53:
        /*0028*/ 	.byte	0x04, 0x17
        /*002a*/ 	.short	(.L_55 - .L_54)
.L_54:
        /*002c*/ 	.word	0x00000000
        /*0030*/ 	.short	0x0001
        /*0032*/ 	.short	0x0008
        /*0034*/ 	.byte	0x00, 0xf5, 0x21, 0x00


	//----- nvinfo : EIATTR_KPARAM_INFO
	.align		4
.L_55:
        /*0038*/ 	.byte	0x04, 0x17
        /*003a*/ 	.short	(.L_57 - .L_56)
.L_56:
        /*003c*/ 	.word	0x00000000
        /*0040*/ 	.short	0x0000
        /*0042*/ 	.short	0x0000
        /*0044*/ 	.byte	0x00, 0xf5, 0x21, 0x00


	//----- nvinfo : EIATTR_SPARSE_MMA_MASK
	.align		4
.L_57:
        /*0048*/ 	.byte	0x03, 0x50
        /*004a*/ 	.short	0x0000


	//----- nvinfo : EIATTR_MAXREG_COUNT
	.align		4
        /*004c*/ 	.byte	0x03, 0x1b
        /*004e*/ 	.short	0x00ff


	//----- nvinfo : EIATTR_MERCURY_ISA_VERSION
	.align		4
        /*0050*/ 	.byte	0x03, 0x5f
        /*0052*/ 	.short	0x0101


	//----- nvinfo : EIATTR_VRC_CTA_INIT_COUNT
	.align		4
        /*0054*/ 	.byte	0x02, 0x4a
	.zero		1
	.zero		1


	//----- nvinfo : EIATTR_EXIT_INSTR_OFFSETS
	.align		4
        /*0058*/ 	.byte	0x04, 0x1c
        /*005a*/ 	.short	(.L_59 - .L_58)


	//   ....[0]....
.L_58:
        /*005c*/ 	.word	0x00000030


	//   ....[1]....
        /*0060*/ 	.word	0x00000660


	//   ....[2]....
        /*0064*/ 	.word	0x000009f0


	//   ....[3]....
        /*0068*/ 	.word	0x00000c80


	//   ....[4]....
        /*006c*/ 	.word	0x00000e70


	//----- nvinfo : EIATTR_CBANK_PARAM_SIZE
	.align		4
.L_59:
        /*0070*/ 	.byte	0x03, 0x19
        /*0072*/ 	.short	0x001c


	//----- nvinfo : EIATTR_PARAM_CBANK
	.align		4
        /*0074*/ 	.byte	0x04, 0x0a
        /*0076*/ 	.short	(.L_61 - .L_60)
	.align		4
.L_60:
        /*0078*/ 	.word	index@(.nv.constant0._Z4add1PiS_S_i)
        /*007c*/ 	.short	0x0380
        /*007e*/ 	.short	0x001c


	//----- nvinfo : EIATTR_SW_WAR
	.align		4
.L_61:
        /*0080*/ 	.byte	0x04, 0x36
        /*0082*/ 	.short	(.L_63 - .L_62)
.L_62:
        /*0084*/ 	.word	0x00000008
.L_63:


//--------------------- .nv.callgraph             --------------------------
	.section	.nv.callgraph,"",@"SHT_CUDA_CALLGRAPH"
	.align	4
	.sectionentsize	8
	.align		4
        /*0000*/ 	.word	0x00000000
	.align		4
        /*0004*/ 	.word	0xffffffff
	.align		4
        /*0008*/ 	.word	0x00000000
	.align		4
        /*000c*/ 	.word	0xfffffffe
	.align		4
        /*0010*/ 	.word	0x00000000
	.align		4
        /*0014*/ 	.word	0xfffffffd
	.align		4
        /*0018*/ 	.word	0x00000000
	.align		4
        /*001c*/ 	.word	0xfffffffc


//--------------------- .text._Z4add3PiS_S_       --------------------------
	.section	.text._Z4add3PiS_S_,"ax",@progbits
	.align	128
        .global         _Z4add3PiS_S_
        .type           _Z4add3PiS_S_,@function
        .size           _Z4add3PiS_S_,(.L_x_13 - _Z4add3PiS_S_)
        .other          _Z4add3PiS_S_,@"STO_CUDA_ENTRY STV_DEFAULT"
_Z4add3PiS_S_:
.text._Z4add3PiS_S_:
[----:B------:R-:W-:Y:S01]  /*0000*/  LDC R1, c[0x0][0x37c] ;  /* 0x0000df00ff017b82 */ /* 0x000fe20000000800 */
[----:B------:R-:W0:Y:S07]  /*0010*/  S2R R9, SR_TID.X ;  /* 0x0000000000097919 */ /* 0x000e2e0000002100 */
[----:B------:R-:W0:Y:S01]  /*0020*/  S2UR UR6, SR_CTAID.X ;  /* 0x00000000000679c3 */ /* 0x000e220000002500 */
[----:B------:R-:W1:Y:S07]  /*0030*/  LDCU.64 UR4, c[0x0][0x358] ;  /* 0x00006b00ff0477ac */ /* 0x000e6e0008000a00 */
[----:B------:R-:W0:Y:S08]  /*0040*/  LDC R0, c[0x0][0x360] ;  /* 0x0000d800ff007b82 */ /* 0x000e300000000800 */
[----:B------:R-:W2:Y:S08]  /*0050*/  LDC.64 R2, c[0x0][0x380] ;  /* 0x0000e000ff027b82 */ /* 0x000eb00000000a00 */
[----:B------:R-:W3:Y:S01]  /*0060*/  LDC.64 R4, c[0x0][0x388] ;  /* 0x0000e200ff047b82 */ /* 0x000ee20000000a00 */
[----:B0-----:R-:W-:-:S07]  /*0070*/  IMAD R9, R0, UR6, R9 ;  /* 0x0000000600097c24 */ /* 0x001fce000f8e0209 */
[----:B------:R-:W0:Y:S01]  /*0080*/  LDC.64 R6, c[0x0][0x390] ;  /* 0x0000e400ff067b82 */ /* 0x000e220000000a00 */
[----:B--2---:R-:W-:-:S06]  /*0090*/  IMAD.WIDE.U32 R2, R9, 0x4, R2 ;  /* 0x0000000409027825 */ /* 0x004fcc00078e0002 */
[----:B-1----:R-:W2:Y:S01]  /*00a0*/  LDG.E R2, desc[UR4][R2.64] ;  /* 0x0000000402027981 */ /* 0x002ea2000c1e1900 */
[----:B---3--:R-:W-:-:S06]  /*00b0*/  IMAD.WIDE.U32 R4, R9, 0x4, R4 ;  /* 0x0000000409047825 */ /* 0x008fcc00078e0004 */
[----:B------:R-:W2:Y:S01]  /*00c0*/  LDG.E R5, desc[UR4][R4.64] ;  /* 0x0000000404057981 */ /* 0x000ea2000c1e1900 */
[----:B0-----:R-:W-:Y:S01]  /*00d0*/  IMAD.WIDE.U32 R6, R9, 0x4, R6 ;  /* 0x0000000409067825 */ /* 0x001fe200078e0006 */
[----:B--2---:R-:W-:-:S05]  /*00e0*/  IADD3 R9, PT, PT, R2, R5, RZ ;  /* 0x0000000502097210 */ /* 0x004fca0007ffe0ff */
[----:B------:R-:W-:Y:S01]  /*00f0*/  STG.E desc[UR4][R6.64], R9 ;  /* 0x0000000906007986 */ /* 0x000fe2000c101904 */
[----:B------:R-:W-:Y:S05]  /*0100*/  EXIT ;  /* 0x000000000000794d */ /* 0x000fea0003800000 */
.L_x_0:
[----:B------:R-:W-:-:S00]  /*0110*/  BRA `(.L_x_0) ;  /* 0xfffffffc00fc7947 */ /* 0x000fc0000383ffff */
[----:B------:R-:W-:-:S00]  /*0120*/  NOP ;  /* 0x0000000000007918 */ /* 0x000fc00000000000 */
        /* <DEDUP_REMOVED lines=13> */
.L_x_13:


//--------------------- .text._Z4add2PiS_S_i      --------------------------
	.section	.text._Z4add2PiS_S_i,"ax",@progbits
	.align	128
        .global         _Z4add2PiS_S_i
        .type           _Z4add2PiS_S_i,@function
        .size           _Z4add2PiS_S_i,(.L_x_14 - _Z4add2PiS_S_i)
        .other          _Z4add2PiS_S_i,@"STO_CUDA_ENTRY STV_DEFAULT"
_Z4add2PiS_S_i:
.text._Z4add2PiS_S_i:
[----:B------:R-:W-:Y:S01]  /*0000*/  LDC R1, c[0x0][0x37c] ;  /* 0x0000df00ff017b82 */ /* 0x000fe20000000800 */
[----:B------:R-:W0:Y:S07]  /*0010*/  LDCU UR5, c[0x0][0x398] ;  /* 0x00007300ff0577ac */ /* 0x000e2e0008000800 */
[----:B------:R-:W1:Y:S01]  /*0020*/  LDC R0, c[0x0][0x360] ;  /* 0x0000d800ff007b82 */ /* 0x000e620000000800 */
[----:B0-----:R-:W-:-:S06]  /*0030*/  UISETP.GE.AND UP0, UPT, UR5, 0x1, UPT ;  /* 0x000000010500788c */ /* 0x001fcc000bf06270 */
[----:B------:R-:W-:-:S13]  /*0040*/  PLOP3.LUT P0, PT, PT, PT, UP0, 0x80, 0x8 ;  /* 0x000000000008781c */ /* 0x000fda0003f0f008 */
[----:B------:R-:W-:Y:S05]  /*0050*/  @!P0 EXIT ;  /* 0x000000000000894d */ /* 0x000fea0003800000 */
[----:B------:R-:W-:Y:S01]  /*0060*/  UISETP.GE.U32.AND UP0, UPT, UR5, 0x10, UPT ;  /* 0x000000100500788c */ /* 0x000fe2000bf06070 */
[----:B------:R-:W0:Y:S01]  /*0070*/  LDCU.64 UR8, c[0x0][0x358] ;  /* 0x00006b00ff0877ac */ /* 0x000e220008000a00 */
[----:B------:R-:W-:-:S07]  /*0080*/  UMOV UR4, URZ ;  /* 0x000000ff00047c82 */ /* 0x000fce0008000000 */
[----:B------:R-:W-:Y:S05]  /*0090*/  BRA.U !UP0, `(.L_x_1) ;  /* 0x0000000908787547 */ /* 0x000fea000b800000 */
[----:B------:R-:W1:Y:S01]  /*00a0*/  S2R R21, SR_TID.X ;  /* 0x0000000000157919 */ /* 0x000e620000002100 */
[----:B------:R-:W-:Y:S01]  /*00b0*/  ULOP3.LUT UR4, UR5, 0x7ffffff0, URZ, 0xc0, !UPT ;  /* 0x7ffffff005047892 */ /* 0x000fe2000f8ec0ff */
[----:B------:R-:W2:Y:S01]  /*00c0*/  LDCU.64 UR10, c[0x0][0x390] ;  /* 0x00007200ff0a77ac */ /* 0x000ea20008000a00 */
[----:B------:R-:W3:Y:S02]  /*00d0*/  LDCU.128 UR12, c[0x0][0x380] ;  /* 0x00007000ff0c77ac */ /* 0x000ee40008000c00 */
[----:B------:R-:W-:Y:S01]  /*00e0*/  UIADD3 UR6, UPT, UPT, -UR4, URZ, URZ ;  /* 0x000000ff04067290 */ /* 0x000fe2000fffe1ff */
[CC--:B-1----:R-:W-:Y:S01]  /*00f0*/  IADD3 R14, PT, PT, R0.reuse, R21.reuse, RZ ;  /* 0x00000015000e7210 */ /* 0x0c2fe20007ffe0ff */
[C-C-:B------:R-:W-:Y:S01]  /*0100*/  IMAD R5, R0.reuse, 0x3, R21.reuse ;  /* 0x0000000300057824 */ /* 0x140fe200078e0215 */
[CC--:B------:R-:W-:Y:S01]  /*0110*/  LEA R3, R0.reuse, R21.reuse, 0x1 ;  /* 0x0000001500037211 */ /* 0x0c0fe200078e08ff */
[C-C-:B------:R-:W-:Y:S01]  /*0120*/  IMAD R9, R0.reuse, 0x5, R21.reuse ;  /* 0x0000000500097824 */ /* 0x140fe200078e0215 */
[CC--:B------:R-:W-:Y:S01]  /*0130*/  LEA R7, R0.reuse, R21.reuse, 0x2 ;  /* 0x0000001500077211 */ /* 0x0c0fe200078e10ff */
[C-C-:B------:R-:W-:Y:S01]  /*0140*/  IMAD R11, R0.reuse, 0x6, R21.reuse ;  /* 0x00000006000b7824 */ /* 0x140fe200078e0215 */
[C---:B------:R-:W-:Y:S01]  /*0150*/  LEA R15, R0.reuse, R21, 0x3 ;  /* 0x00000015000f7211 */ /* 0x040fe200078e18ff */
[----:B------:R-:W-:-:S02]  /*0160*/  IMAD R13, R0, 0x7, R21 ;  /* 0x00000007000d7824 */ /* 0x000fc400078e0215 */
[C-C-:B------:R-:W-:Y:S02]  /*0170*/  IMAD R17, R0.reuse, 0x9, R21.reuse ;  /* 0x0000000900117824 */ /* 0x140fe400078e0215 */
[C-C-:B------:R-:W-:Y:S02]  /*0180*/  IMAD R2, R0.reuse, 0xa, R21.reuse ;  /* 0x0000000a00027824 */ /* 0x140fe400078e0215 */
[C-C-:B------:R-:W-:Y:S02]  /*0190*/  IMAD R4, R0.reuse, 0xb, R21.reuse ;  /* 0x0000000b00047824 */ /* 0x140fe400078e0215 */
[C-C-:B------:R-:W-:Y:S02]  /*01a0*/  IMAD R6, R0.reuse, 0xc, R21.reuse ;  /* 0x0000000c00067824 */ /* 0x140fe400078e0215 */
[C-C-:B------:R-:W-:Y:S02]  /*01b0*/  IMAD R8, R0.reuse, 0xd, R21.reuse ;  /* 0x0000000d00087824 */ /* 0x140fe400078e0215 */
[----:B------:R-:W-:-:S02]  /*01c0*/  IMAD R10, R0, 0xe, R21 ;  /* 0x0000000e000a7824 */ /* 0x000fc400078e0215 */
[----:B------:R-:W-:Y:S02]  /*01d0*/  IMAD R12, R0, 0xf, R21 ;  /* 0x0000000f000c7824 */ /* 0x000fe400078e0215 */
[----:B--23--:R-:W-:-:S07]  /*01e0*/  IMAD.WIDE.U32 R20, R21, 0x4, RZ ;  /* 0x0000000415147825 */ /* 0x00cfce00078e00ff */
.L_x_2:
[C---:B--2---:R-:W-:Y:S01]  /*01f0*/  IADD3 R18, P1, PT, R20.reuse, UR14, RZ ;  /* 0x0000000e14127c10 */ /* 0x044fe2000ff3e0ff */
[----:B------:R-:W1:Y:S01]  /*0200*/  LDC.64 R24, c[0x0][0x380] ;  /* 0x0000e000ff187b82 */ /* 0x000e620000000a00 */
[----:B------:R-:W-:Y:S02]  /*0210*/  IADD3 R22, P0, PT, R20, UR12, RZ ;  /* 0x0000000c14167c10 */ /* 0x000fe4000ff1e0ff */
[C---:B------:R-:W-:Y:S02]  /*0220*/  IADD3.X R19, PT, PT, R21.reuse, UR15, RZ, P1, !PT ;  /* 0x0000000f15137c10 */ /* 0x040fe40008ffe4ff */
[----:B------:R-:W-:-:S04]  /*0230*/  IADD3.X R23, PT, PT, R21, UR13, RZ, P0, !PT ;  /* 0x0000000d15177c10 */ /* 0x000fc800087fe4ff */
[----:B0-----:R-:W2:Y:S04]  /*0240*/  LDG.E R19, desc[UR8][R18.64] ;  /* 0x0000000812137981 */ /* 0x001ea8000c1e1900 */
[----:B------:R0:W2:Y:S02]  /*0250*/  LDG.E R16, desc[UR8][R22.64] ;  /* 0x0000000816107981 */ /* 0x0000a4000c1e1900 */
[----:B0-----:R-:W0:Y:S01]  /*0260*/  LDC.64 R22, c[0x0][0x388] ;  /* 0x0000e200ff167b82 */ /* 0x001e220000000a00 */
[----:B------:R-:W-:Y:S01]  /*0270*/  IADD3 R26, P0, PT, R20, UR10, RZ ;  /* 0x0000000a141a7c10 */ /* 0x000fe2000ff1e0ff */
[----:B-1----:R-:W-:-:S03]  /*0280*/  IMAD.WIDE.U32 R28, R14, 0x4, R24 ;  /* 0x000000040e1c7825 */ /* 0x002fc600078e0018 */
[----:B------:R-:W-:Y:S02]  /*0290*/  IADD3.X R27, PT, PT, R21, UR11, RZ, P0, !PT ;  /* 0x0000000b151b7c10 */ /* 0x000fe400087fe4ff */
[----:B--2---:R-:W-:Y:S01]  /*02a0*/  IADD3 R16, PT, PT, R16, R19, RZ ;  /* 0x0000001310107210 */ /* 0x004fe20007ffe0ff */
[----:B0-----:R-:W-:-:S04]  /*02b0*/  IMAD.WIDE.U32 R18, R14, 0x4, R22 ;  /* 0x000000040e127825 */ /* 0x001fc800078e0016 */
[----:B------:R0:W-:Y:S04]  /*02c0*/  STG.E desc[UR8][R26.64], R16 ;  /* 0x000000101a007986 */ /* 0x0001e8000c101908 */
[----:B------:R-:W2:Y:S04]  /*02d0*/  LDG.E R28, desc[UR8][R28.64] ;  /* 0x000000081c1c7981 */ /* 0x000ea8000c1e1900 */
[----:B------:R1:W2:Y:S02]  /*02e0*/  LDG.E R29, desc[UR8][R18.64] ;  /* 0x00000008121d7981 */ /* 0x0002a4000c1e1900 */
[----:B-1----:R-:W1:Y:S01]  /*02f0*/  LDC.64 R18, c[0x0][0x390] ;  /* 0x0000e400ff127b82 */ /* 0x002e620000000a00 */
[----:B0-----:R-:W-:Y:S01]  /*0300*/  IMAD.WIDE.U32 R26, R3, 0x4, R24 ;  /* 0x00000004031a7825 */ /* 0x001fe200078e0018 */
[----:B--2---:R-:W-:-:S03]  /*0310*/  IADD3 R16, PT, PT, R28, R29, RZ ;  /* 0x0000001d1c107210 */ /* 0x004fc60007ffe0ff */
[----:B-1----:R-:W-:-:S05]  /*0320*/  IMAD.WIDE.U32 R28, R14, 0x4, R18 ;  /* 0x000000040e1c7825 */ /* 0x002fca00078e0012 */
[----:B------:R0:W-:Y:S04]  /*0330*/  STG.E desc[UR8][R28.64], R16 ;  /* 0x000000101c007986 */ /* 0x0001e8000c101908 */
[----:B0-----:R0:W2:Y:S02]  /*0340*/  LDG.E R28, desc[UR8][R26.64] ;  /* 0x000000081a1c7981 */ /* 0x0010a4000c1e1900 */
[----:B0-----:R-:W-:-:S06]  /*0350*/  IMAD.WIDE.U32 R26, R3, 0x4, R22 ;  /* 0x00000004031a7825 */ /* 0x001fcc00078e0016 */
[----:B------:R-:W2:Y:S02]  /*0360*/  LDG.E R27, desc[UR8][R26.64] ;  /* 0x000000081a1b7981 */ /* 0x000ea4000c1e1900 */
[----:B--2---:R-:W-:Y:S01]  /*0370*/  IADD3 R16, PT, PT, R28, R27, RZ ;  /* 0x0000001b1c107210 */ /* 0x004fe20007ffe0ff */
[----:B------:R-:W-:-:S05]  /*0380*/  IMAD.WIDE.U32 R28, R3, 0x4, R18 ;  /* 0x00000004031c7825 */ /* 0x000fca00078e0012 */
[----:B------:R0:W-:Y:S01]  /*0390*/  STG.E desc[UR8][R28.64], R16 ;  /* 0x000000101c007986 */ /* 0x0001e2000c101908 */
[----:B------:R-:W-:-:S04]  /*03a0*/  IMAD.WIDE.U32 R26, R5, 0x4, R22 ;  /* 0x00000004051a7825 */ /* 0x000fc800078e0016 */
[--C-:B0-----:R-:W-:Y:S01]  /*03b0*/  IMAD.WIDE.U32 R28, R5, 0x4, R24.reuse ;  /* 0x00000004051c7825 */ /* 0x101fe200078e0018 */
[----:B------:R0:W2:Y:S05]  /*03c0*/  LDG.E R16, desc[UR8][R26.64] ;  /* 0x000000081a107981 */ /* 0x0000aa000c1e1900 */
[----:B------:R-:W2:Y:S01]  /*03d0*/  LDG.E R28, desc[UR8][R28.64] ;  /* 0x000000081c1c7981 */ /* 0x000ea2000c1e1900 */
[----:B0-----:R-:W-:Y:S01]  /*03e0*/  IMAD.WIDE.U32 R26, R7, 0x4, R24 ;  /* 0x00000004071a7825 */ /* 0x001fe200078e0018 */
[----:B--2---:R-:W-:-:S03]  /*03f0*/  IADD3 R16, PT, PT, R28, R16, RZ ;  /* 0x000000101c107210 */ /* 0x004fc60007ffe0ff */
[----:B------:R-:W-:-:S05]  /*0400*/  IMAD.WIDE.U32 R28, R5, 0x4, R18 ;  /* 0x00000004051c7825 */ /* 0x000fca00078e0012 */
[----:B------:R0:W-:Y:S04]  /*0410*/  STG.E desc[UR8][R28.64], R16 ;  /* 0x000000101c007986 */ /* 0x0001e8000c101908 */
[----:B0-----:R0:W2:Y:S02]  /*0420*/  LDG.E R16, desc[UR8][R26.64] ;  /* 0x000000081a107981 */ /* 0x0010a4000c1e1900 */
[----:B0-----:R-:W-:-:S06]  /*0430*/  IMAD.WIDE.U32 R26, R7, 0x4, R22 ;  /* 0x00000004071a7825 */ /* 0x001fcc00078e0016 */
[----:B------:R-:W2:Y:S01]  /*0440*/  LDG.E R27, desc[UR8][R26.64] ;  /* 0x000000081a1b7981 */ /* 0x000ea2000c1e1900 */
[----:B------:R-:W-:Y:S01]  /*0450*/  IMAD.WIDE.U32 R28, R7, 0x4, R18 ;  /* 0x00000004071c7825 */ /* 0x000fe200078e0012 */
[----:B--2---:R-:W-:-:S03]  /*0460*/  IADD3 R16, PT, PT, R16, R27, RZ ;  /* 0x0000001b10107210 */ /* 0x004fc60007ffe0ff */
[C---:B------:R-:W-:Y:S02]  /*0470*/  IMAD.WIDE.U32 R26, R9.reuse, 0x4, R22 ;  /* 0x00000004091a7825 */ /* 0x040fe400078e0016 */
[----:B------:R0:W-:Y:S02]  /*0480*/  STG.E desc[UR8][R28.64], R16 ;  /* 0x000000101c007986 */ /* 0x0001e4000c101908 */
[--C-:B0-----:R-:W-:Y:S02]  /*0490*/  IMAD.WIDE.U32 R28, R9, 0x4, R24.reuse ;  /* 0x00000004091c7825 */ /* 0x101fe400078e0018 */
[----:B------:R0:W2:Y:S04]  /*04a0*/  LDG.E R16, desc[UR8][R26.64] ;  /* 0x000000081a107981 */ /* 0x0000a8000c1e1900 */
        /* <DEDUP_REMOVED lines=64> */
[----:B------:R-:W-:-:S04]  /*08b0*/  IMAD.WIDE.U32 R28, R10, 0x4, R18 ;  /* 0x000000040a1c7825 */ /* 0x000fc800078e0012 */
[----:B------:R-:W-:-:S04]  /*08c0*/  IMAD.WIDE.U32 R24, R12, 0x4, R24 ;  /* 0x000000040c187825 */ /* 0x000fc800078e0018 */
[----:B------:R-:W-:Y:S01]  /*08d0*/  IMAD.WIDE.U32 R22, R12, 0x4, R22 ;  /* 0x000000040c167825 */ /* 0x000fe200078e0016 */
[----:B--2---:R-:W-:-:S05]  /*08e0*/  IADD3 R16, PT, PT, R16, R27, RZ ;  /* 0x0000001b10107210 */ /* 0x004fca0007ffe0ff */
[----:B------:R2:W-:Y:S04]  /*08f0*/  STG.E desc[UR8][R28.64], R16 ;  /* 0x000000101c007986 */ /* 0x0005e8000c101908 */
[----:B------:R-:W3:Y:S04]  /*0900*/  LDG.E R24, desc[UR8][R24.64] ;  /* 0x0000000818187981 */ /* 0x000ee8000c1e1900 */
[----:B------:R-:W3:Y:S01]  /*0910*/  LDG.E R23, desc[UR8][R22.64] ;  /* 0x0000000816177981 */ /* 0x000ee2000c1e1900 */
[----:B------:R-:W-:Y:S01]  /*0920*/  IMAD.WIDE.U32 R18, R12, 0x4, R18 ;  /* 0x000000040c127825 */ /* 0x000fe200078e0012 */
[----:B------:R-:W-:-:S04]  /*0930*/  UIADD3 UR6, UPT, UPT, UR6, 0x10, URZ ;  /* 0x0000001006067890 */ /* 0x000fc8000fffe0ff */
[----:B------:R-:W-:Y:S01]  /*0940*/  UISETP.NE.AND UP0, UPT, UR6, URZ, UPT ;  /* 0x000000ff0600728c */ /* 0x000fe2000bf05270 */
[C---:B------:R-:W-:Y:S01]  /*0950*/  IMAD.WIDE.U32 R20, R0.reuse, 0x40, R20 ;  /* 0x0000004000147825 */ /* 0x040fe200078e0014 */
[C---:B------:R-:W-:Y:S02]  /*0960*/  LEA R14, R0.reuse, R14, 0x4 ;  /* 0x0000000e000e7211 */ /* 0x040fe400078e20ff */
[C---:B------:R-:W-:Y:S02]  /*0970*/  LEA R3, R0.reuse, R3, 0x4 ;  /* 0x0000000300037211 */ /* 0x040fe400078e20ff */
[C---:B------:R-:W-:Y:S02]  /*0980*/  LEA R5, R0.reuse, R5, 0x4 ;  /* 0x0000000500057211 */ /* 0x040fe400078e20ff */
[C---:B------:R-:W-:Y:S02]  /*0990*/  LEA R7, R0.reuse, R7, 0x4 ;  /* 0x0000000700077211 */ /* 0x040fe400078e20ff */
[----:B------:R-:W-:-:S02]  /*09a0*/  LEA R9, R0, R9, 0x4 ;  /* 0x0000000900097211 */ /* 0x000fc400078e20ff */
[C---:B------:R-:W-:Y:S02]  /*09b0*/  LEA R11, R0.reuse, R11, 0x4 ;  /* 0x0000000b000b7211 */ /* 0x040fe400078e20ff */
        /* <DEDUP_REMOVED lines=8> */
[----:B------:R-:W-:Y:S02]  /*0a40*/  LEA R12, R0, R12, 0x4 ;  /* 0x0000000c000c7211 */ /* 0x000fe400078e20ff */
[----:B---3--:R-:W-:-:S05]  /*0a50*/  IADD3 R23, PT, PT, R24, R23, RZ ;  /* 0x0000001718177210 */ /* 0x008fca0007ffe0ff */
[----:B------:R2:W-:Y:S01]  /*0a60*/  STG.E desc[UR8][R18.64], R23 ;  /* 0x0000001712007986 */ /* 0x0005e2000c101908 */
[----:B------:R-:W-:Y:S05]  /*0a70*/  BRA.U UP0, `(.L_x_2) ;  /* 0xfffffff500dc7547 */ /* 0x000fea000b83ffff */
.L_x_1:
[----:B------:R-:W-:-:S06]  /*0a80*/  ULOP3.LUT UP0, UR6, UR5, 0xf, URZ, 0xc0, !UPT ;  /* 0x0000000f05067892 */ /* 0x000fcc000f80c0ff */
[----:B------:R-:W-:-:S13]  /*0a90*/  PLOP3.LUT P0, PT, PT, PT, UP0, 0x80, 0x8 ;  /* 0x000000000008781c */ /* 0x000fda0003f0f008 */
[----:B0-----:R-:W-:Y:S05]  /*0aa0*/  @!P0 EXIT ;  /* 0x000000000000894d */ /* 0x001fea0003800000 */
[----:B------:R-:W0:Y:S01]  /*0ab0*/  S2R R3, SR_TID.X ;  /* 0x0000000000037919 */ /* 0x000e220000002100 */
[----:B------:R-:W-:Y:S02]  /*0ac0*/  UISETP.GE.U32.AND UP0, UPT, UR6, 0x8, UPT ;  /* 0x000000080600788c */ /* 0x000fe4000bf06070 */
[----:B------:R-:W-:-:S06]  /*0ad0*/  ULOP3.LUT UR7, UR5, 0x7, URZ, 0xc0, !UPT ;  /* 0x0000000705077892 */ /* 0x000fcc000f8ec0ff */
[----:B------:R-:W-:Y:S01]  /*0ae0*/  ISETP.NE.AND P0, PT, RZ, UR7, PT ;  /* 0x00000007ff007c0c */ /* 0x000fe2000bf05270 */
[----:B------:R-:W-:-:S12]  /*0af0*/  BRA.U !UP0, `(.L_x_3) ;  /* 0x0000000508107547 */ /* 0x000fd8000b800000 */
[----:B------:R-:W3:Y:S01]  /*0b00*/  LDC.64 R6, c[0x0][0x380] ;  /* 0x0000e000ff067b82 */ /* 0x000ee20000000a00 */
[----:B01----:R-:W-:-:S07]  /*0b10*/  IMAD R15, R0, UR4, R3 ;  /* 0x00000004000f7c24 */ /* 0x003fce000f8e0203 */
[----:B------:R-:W0:Y:S08]  /*0b20*/  LDC.64 R4, c[0x0][0x388] ;  /* 0x0000e200ff047b82 */ /* 0x000e300000000a00 */
[----:B------:R-:W1:Y:S01]  /*0b30*/  LDC.64 R8, c[0x0][0x390] ;  /* 0x0000e400ff087b82 */ /* 0x000e620000000a00 */
[----:B---3--:R-:W-:-:S06]  /*0b40*/  IMAD.WIDE.U32 R10, R15, 0x4, R6 ;  /* 0x000000040f0a7825 */ /* 0x008fcc00078e0006 */
[----:B------:R-:W3:Y:S01]  /*0b50*/  LDG.E R10, desc[UR8][R10.64] ;  /* 0x000000080a0a7981 */ /* 0x000ee2000c1e1900 */
[----:B0-----:R-:W-:-:S06]  /*0b60*/  IMAD.WIDE.U32 R12, R15, 0x4, R4 ;  /* 0x000000040f0c7825 */ /* 0x001fcc00078e0004 */
[----:B------:R-:W3:Y:S01]  /*0b70*/  LDG.E R13, desc[UR8][R12.64] ;  /* 0x000000080c0d7981 */ /* 0x000ee2000c1e1900 */
[C---:B------:R-:W-:Y:S01]  /*0b80*/  IADD3 R21, PT, PT, R15.reuse, R0, RZ ;  /* 0x000000000f157210 */ /* 0x040fe20007ffe0ff */
[----:B-1----:R-:W-:-:S04]  /*0b90*/  IMAD.WIDE.U32 R14, R15, 0x4, R8 ;  /* 0x000000040f0e7825 */ /* 0x002fc800078e0008 */
[----:B--2---:R-:W-:-:S04]  /*0ba0*/  IMAD.WIDE.U32 R16, R21, 0x4, R6 ;  /* 0x0000000415107825 */ /* 0x004fc800078e0006 */
[----:B------:R-:W-:Y:S01]  /*0bb0*/  IMAD.WIDE.U32 R18, R21, 0x4, R4 ;  /* 0x0000000415127825 */ /* 0x000fe200078e0004 */
[----:B---3--:R-:W-:-:S05]  /*0bc0*/  IADD3 R23, PT, PT, R10, R13, RZ ;  /* 0x0000000d0a177210 */ /* 0x008fca0007ffe0ff */
[----:B------:R0:W-:Y:S04]  /*0bd0*/  STG.E desc[UR8][R14.64], R23 ;  /* 0x000000170e007986 */ /* 0x0001e8000c101908 */
[----:B------:R-:W2:Y:S04]  /*0be0*/  LDG.E R16, desc[UR8][R16.64] ;  /* 0x0000000810107981 */ /* 0x000ea8000c1e1900 */
[----:B------:R-:W2:Y:S01]  /*0bf0*/  LDG.E R19, desc[UR8][R18.64] ;  /* 0x0000000812137981 */ /* 0x000ea2000c1e1900 */
[C---:B------:R-:W-:Y:S01]  /*0c00*/  IADD3 R27, PT, PT, R21.reuse, R0, RZ ;  /* 0x00000000151b7210 */ /* 0x040fe20007ffe0ff */
[----:B------:R-:W-:-:S04]  /*0c10*/  IMAD.WIDE.U32 R10, R21, 0x4, R8 ;  /* 0x00000004150a7825 */ /* 0x000fc800078e0008 */
[----:B------:R-:W-:-:S04]  /*0c20*/  IMAD.WIDE.U32 R12, R27, 0x4, R6 ;  /* 0x000000041b0c7825 */ /* 0x000fc800078e0006 */
[----:B------:R-:W-:Y:S01]  /*0c30*/  IMAD.WIDE.U32 R20, R27, 0x4, R4 ;  /* 0x000000041b147825 */ /* 0x000fe200078e0004 */
[----:B--2---:R-:W-:-:S05]  /*0c40*/  IADD3 R25, PT, PT, R16, R19, RZ ;  /* 0x0000001310197210 */ /* 0x004fca0007ffe0ff */
[----:B------:R1:W-:Y:S04]  /*0c50*/  STG.E desc[UR8][R10.64], R25 ;  /* 0x000000190a007986 */ /* 0x0003e8000c101908 */
[----:B------:R-:W2:Y:S04]  /*0c60*/  LDG.E R12, desc[UR8][R12.64] ;  /* 0x000000080c0c7981 */ /* 0x000ea8000c1e1900 */
[----:B------:R-:W2:Y:S01]  /*0c70*/  LDG.E R21, desc[UR8][R20.64] ;  /* 0x0000000814157981 */ /* 0x000ea2000c1e1900 */
[C---:B------:R-:W-:Y:S01]  /*0c80*/  IADD3 R29, PT, PT, R27.reuse, R0, RZ ;  /* 0x000000001b1d7210 */ /* 0x040fe20007ffe0ff */
[----:B0-----:R-:W-:-:S04]  /*0c90*/  IMAD.WIDE.U32 R14, R27, 0x4, R8 ;  /* 0x000000041b0e7825 */ /* 0x001fc800078e0008 */
[----:B------:R-:W-:-:S04]  /*0ca0*/  IMAD.WIDE.U32 R16, R29, 0x4, R6 ;  /* 0x000000041d107825 */ /* 0x000fc800078e0006 */
[----:B------:R-:W-:Y:S01]  /*0cb0*/  IMAD.WIDE.U32 R18, R29, 0x4, R4 ;  /* 0x000000041d127825 */ /* 0x000fe200078e0004 */
[----:B--2---:R-:W-:-:S05]  /*0cc0*/  IADD3 R23, PT, PT, R12, R21, RZ ;  /* 0x000000150c177210 */ /* 0x004fca0007ffe0ff */
[----:B------:R0:W-:Y:S04]  /*0cd0*/  STG.E desc[UR8][R14.64], R23 ;  /* 0x000000170e007986 */ /* 0x0001e8000c101908 */
[----:B------:R-:W2:Y:S04]  /*0ce0*/  LDG.E R16, desc[UR8][R16.64] ;  /* 0x0000000810107981 */ /* 0x000ea8000c1e1900 */
[----:B------:R-:W2:Y:S01]  /*0cf0*/  LDG.E R19, desc[UR8][R18.64] ;  /* 0x0000000812137981 */ /* 0x000ea2000c1e1900 */
[C---:B------:R-:W-:Y:S01]  /*0d00*/  IADD3 R27, PT, PT, R29.reuse, R0, RZ ;  /* 0x000000001d1b7210 */ /* 0x040fe20007ffe0ff */
[----:B-1----:R-:W-:-:S04]  /*0d10*/  IMAD.WIDE.U32 R10, R29, 0x4, R8 ;  /* 0x000000041d0a7825 */ /* 0x002fc800078e0008 */
        /* <DEDUP_REMOVED lines=22> */
[C---:B0-----:R-:W-:Y:S01]  /*0e80*/  IADD3 R23, PT, PT, R27.reuse, R0, RZ ;  /* 0x000000001b177210 */ /* 0x041fe20007ffe0ff */
[----:B------:R-:W-:-:S04]  /*0e90*/  IMAD.WIDE.U32 R14, R27, 0x4, R8 ;  /* 0x000000041b0e7825 */ /* 0x000fc800078e0008 */
[----:B------:R-:W-:-:S04]  /*0ea0*/  IMAD.WIDE.U32 R6, R23, 0x4, R6 ;  /* 0x0000000417067825 */ /* 0x000fc800078e0006 */
[----:B------:R-:W-:Y:S01]  /*0eb0*/  IMAD.WIDE.U32 R4, R23, 0x4, R4 ;  /* 0x0000000417047825 */ /* 0x000fe200078e0004 */
[----:B--2---:R-:W-:-:S05]  /*0ec0*/  IADD3 R17, PT, PT, R12, R21, RZ ;  /* 0x000000150c117210 */ /* 0x004fca0007ffe0ff */
[----:B------:R3:W-:Y:S04]  /*0ed0*/  STG.E desc[UR8][R14.64], R17 ;  /* 0x000000110e007986 */ /* 0x0007e8000c101908 */
[----:B------:R-:W1:Y:S04]  /*0ee0*/  LDG.E R6, desc[UR8][R6.64] ;  /* 0x0000000806067981 */ /* 0x000e68000c1e1900 */
[----:B------:R-:W1:Y:S01]  /*0ef0*/  LDG.E R5, desc[UR8][R4.64] ;  /* 0x0000000804057981 */ /* 0x000e62000c1e1900 */
[----:B------:R-:W-:Y:S01]  /*0f00*/  IMAD.WIDE.U32 R8, R23, 0x4, R8 ;  /* 0x0000000417087825 */ /* 0x000fe200078e0008 */
[----:B------:R-:W-:Y:S01]  /*0f10*/  UIADD3 UR4, UPT, UPT, UR4, 0x8, URZ ;  /* 0x0000000804047890 */ /* 0x000fe2000fffe0ff */
[----:B-1----:R-:W-:-:S05]  /*0f20*/  IADD3 R11, PT, PT, R6, R5, RZ ;  /* 0x00000005060b7210 */ /* 0x002fca0007ffe0ff */
[----:B------:R3:W-:Y:S06]  /*0f30*/  STG.E desc[UR8][R8.64], R11 ;  /* 0x0000000b08007986 */ /* 0x0007ec000c101908 */
.L_x_3:
[----:B------:R-:W-:Y:S05]  /*0f40*/  @!P0 EXIT ;  /* 0x000000000000894d */ /* 0x000fea0003800000 */
[----:B------:R-:W-:Y:S02]  /*0f50*/  UISETP.GE.U32.AND UP0, UPT, UR7, 0x4, UPT ;  /* 0x000000040700788c */ /* 0x000fe4000bf06070 */
[----:B------:R-:W-:-:S06]  /*0f60*/  ULOP3.LUT UR5, UR5, 0x3, URZ, 0xc0, !UPT ;  /* 0x0000000305057892 */ /* 0x000fcc000f8ec0ff */
[----:B------:R-:W-:Y:S01]  /*0f70*/  ISETP.NE.AND P0, PT, RZ, UR5, PT ;  /* 0x00000005ff007c0c */ /* 0x000fe2000bf05270 */
[----:B------:R-:W-:-:S12]  /*0f80*/  BRA.U !UP0, `(.L_x_4) ;  /* 0x0000000108907547 */ /* 0x000fd8000b800000 */
[----:B------:R-:W4:Y:S01]  /*0f90*/  LDC.64 R6, c[0x0][0x380] ;  /* 0x0000e000ff067b82 */ /* 0x000f220000000a00 */
[----:B01-3--:R-:W-:-:S07]  /*0fa0*/  IMAD R15, R0, UR4, R3 ;  /* 0x00000004000f7c24 */ /* 0x00bfce000f8e0203 */
[----:B------:R-:W0:Y:S08]  /*0fb0*/  LDC.64 R4, c[0x0][0x388] ;  /* 0x0000e200ff047b82 */ /* 0x000e300000000a00 */
[----:B------:R-:W1:Y:S01]  /*0fc0*/  LDC.64 R8, c[0x0][0x390] ;  /* 0x0000e400ff087b82 */ /* 0x000e620000000a00 */
[----:B----4-:R-:W-:-:S06]  /*0fd0*/  IMAD.WIDE.U32 R10, R15, 0x4, R6 ;  /* 0x000000040f0a7825 */ /* 0x010fcc00078e0006 */
        /* <DEDUP_REMOVED lines=31> */
.L_x_4:
[----:B------:R-:W-:Y:S05]  /*11d0*/  @!P0 EXIT ;  /* 0x000000000000894d */ /* 0x000fea0003800000 */
[----:B01----:R-:W-:Y:S01]  /*11e0*/  IMAD R3, R0, UR4, R3 ;  /* 0x0000000400037c24 */ /* 0x003fe2000f8e0203 */
[----:B------:R-:W0:Y:S03]  /*11f0*/  LDCU.64 UR6, c[0x0][0x390] ;  /* 0x00007200ff0677ac */ /* 0x000e260008000a00 */
[----:B------:R-:W-:Y:S01]  /*1200*/  IMAD.WIDE.U32 R2, R3, 0x4, RZ ;  /* 0x0000000403027825 */ /* 0x000fe200078e00ff */
[----:B------:R-:W1:Y:S01]  /*1210*/  LDCU.128 UR12, c[0x0][0x380] ;  /* 0x00007000ff0c77ac */ /* 0x000e620008000c00 */
[----:B------:R-:W-:-:S12]  /*1220*/  UIADD3 UR5, UPT, UPT, -UR5, URZ, URZ ;  /* 0x000000ff05057290 */ /* 0x000fd8000fffe1ff */
.L_x_5:
[C---:B-1----:R-:W-:Y:S02]  /*1230*/  IADD3 R6, P1, PT, R2.reuse, UR14, RZ ;  /* 0x0000000e02067c10 */ /* 0x042fe4000ff3e0ff */
[----:B------:R-:W-:Y:S02]  /*1240*/  IADD3 R4, P0, PT, R2, UR12, RZ ;  /* 0x0000000c02047c10 */ /* 0x000fe4000ff1e0ff */
[C---:B------:R-:W-:Y:S02]  /*1250*/  IADD3.X R7, PT, PT, R3.reuse, UR15, RZ, P1, !PT ;  /* 0x0000000f03077c10 */ /* 0x040fe40008ffe4ff */
[----:B------:R-:W-:-:S04]  /*1260*/  IADD3.X R5, PT, PT, R3, UR13, RZ, P0, !PT ;  /* 0x0000000d03057c10 */ /* 0x000fc800087fe4ff */
[----:B------:R-:W5:Y:S04]  /*1270*/  LDG.E R7, desc[UR8][R6.64] ;  /* 0x0000000806077981 */ /* 0x000f68000c1e1900 */
[----:B------:R-:W5:Y:S01]  /*1280*/  LDG.E R4, desc[UR8][R4.64] ;  /* 0x0000000804047981 */ /* 0x000f62000c1e1900 */
[----:B0--34-:R-:W-:-:S04]  /*1290*/  IADD3 R8, P0, PT, R2, UR6, RZ ;  /* 0x0000000602087c10 */ /* 0x019fc8000ff1e0ff */
[----:B------:R-:W-:Y:S01]  /*12a0*/  IADD3.X R9, PT, PT, R3, UR7, RZ, P0, !PT ;  /* 0x0000000703097c10 */ /* 0x000fe200087fe4ff */
[----:B------:R-:W-:-:S04]  /*12b0*/  UIADD3 UR5, UPT, UPT, UR5, 0x1, URZ ;  /* 0x0000000105057890 */ /* 0x000fc8000fffe0ff */
[----:B------:R-:W-:Y:S01]  /*12c0*/  UISETP.NE.AND UP0, UPT, UR5, URZ, UPT ;  /* 0x000000ff0500728c */ /* 0x000fe2000bf05270 */
[----:B------:R-:W-:Y:S01]  /*12d0*/  IMAD.WIDE.U32 R2, R0, 0x4, R2 ;  /* 0x0000000400027825 */ /* 0x000fe200078e0002 */
[----:B-----5:R-:W-:-:S05]  /*12e0*/  IADD3 R11, PT, PT, R4, R7, RZ ;  /* 0x00000007040b7210 */ /* 0x020fca0007ffe0ff */
[----:B------:R0:W-:Y:S02]  /*12f0*/  STG.E desc[UR8][R8.64], R11 ;  /* 0x0000000b08007986 */ /* 0x0001e4000c101908 */
[----:B------:R-:W-:Y:S05]  /*1300*/  BRA.U UP0, `(.L_x_5) ;  /* 0xfffffffd00c87547 */ /* 0x000fea000b83ffff */
[----:B------:R-:W-:Y:S05]  /*1310*/  EXIT ;  /* 0x000000000000794d */ /* 0x000fea0003800000 */
.L_x_6:
        /* <DEDUP_REMOVED lines=14> */
.L_x_14:


//--------------------- .text._Z4add1PiS_S_i      --------------------------
	.section	.text._Z4add1PiS_S_i,"ax",@progbits
	.align	128
        .global         _Z4add1PiS_S_i
        .type           _Z4add1PiS_S_i,@function
        .size           _Z4add1PiS_S_i,(.L_x_15 - _Z4add1PiS_S_i)
        .other          _Z4add1PiS_S_i,@"STO_CUDA_ENTRY STV_DEFAULT"
_Z4add1PiS_S_i:
.text._Z4add1PiS_S_i:
[----:B------:R-:W-:Y:S08]  /*0000*/  LDC R1, c[0x0][0x37c] ;  /* 0x0000df00ff017b82 */ /* 0x000ff00000000800 */
[----:B------:R-:W0:Y:S02]  /*0010*/  LDC R2, c[0x0][0x398] ;  /* 0x0000e600ff027b82 */ /* 0x000e240000000800 */
[----:B0-----:R-:W-:-:S13]  /*0020*/  ISETP.GE.AND P0, PT, R2, 0x1, PT ;  /* 0x000000010200780c */ /* 0x001fda0003f06270 */
[----:B------:R-:W-:Y:S05]  /*0030*/  @!P0 EXIT ;  /* 0x000000000000894d */ /* 0x000fea0003800000 */
[----:B------:R-:W0:Y:S01]  /*0040*/  S2R R5, SR_TID.X ;  /* 0x0000000000057919 */ /* 0x000e220000002100 */
[C---:B------:R-:W-:Y:S01]  /*0050*/  ISETP.GE.U32.AND P1, PT, R2.reuse, 0x10, PT ;  /* 0x000000100200780c */ /* 0x040fe20003f26070 */
[----:B------:R-:W1:Y:S01]  /*0060*/  LDCU.64 UR4, c[0x0][0x358] ;  /* 0x00006b00ff0477ac */ /* 0x000e620008000a00 */
[----:B------:R-:W-:Y:S01]  /*0070*/  LOP3.LUT R14, R2, 0xf, RZ, 0xc0, !PT ;  /* 0x0000000f020e7812 */ /* 0x000fe200078ec0ff */
[----:B------:R-:W-:-:S03]  /*0080*/  IMAD.MOV.U32 R3, RZ, RZ, RZ ;  /* 0x000000ffff037224 */ /* 0x000fc600078e00ff */
[----:B------:R-:W-:Y:S01]  /*0090*/  ISETP.NE.AND P0, PT, R14, RZ, PT ;  /* 0x000000ff0e00720c */ /* 0x000fe20003f05270 */
[----:B0-----:R-:W-:-:S06]  /*00a0*/  IMAD R0, R5, R2, RZ ;  /* 0x0000000205007224 */ /* 0x001fcc00078e02ff */
[----:B-1----:R-:W-:Y:S06]  /*00b0*/  @!P1 BRA `(.L_x_7) ;  /* 0x0000000400689947 */ /* 0x002fec0003800000 */
[----:B------:R-:W0:Y:S01]  /*00c0*/  LDCU.128 UR8, c[0x0][0x380] ;  /* 0x00007000ff0877ac */ /* 0x000e220008000c00 */
[----:B------:R-:W-:Y:S01]  /*00d0*/  IMAD.MOV.U32 R4, RZ, RZ, 0x20 ;  /* 0x00000020ff047424 */ /* 0x000fe200078e00ff */
[----:B------:R-:W-:Y:S01]  /*00e0*/  LOP3.LUT R3, R2, 0x7ffffff0, RZ, 0xc0, !PT ;  /* 0x7ffffff002037812 */ /* 0x000fe200078ec0ff */
[----:B------:R-:W-:Y:S01]  /*00f0*/  IMAD.MOV.U32 R5, RZ, RZ, 0x0 ;  /* 0x00000000ff057424 */ /* 0x000fe200078e00ff */
[----:B------:R-:W1:Y:S02]  /*0100*/  LDCU.64 UR6, c[0x0][0x390] ;  /* 0x00007200ff0677ac */ /* 0x000e640008000a00 */
[----:B------:R-:W-:Y:S01]  /*0110*/  IADD3 R10, PT, PT, -R3, RZ, RZ ;  /* 0x000000ff030a7210 */ /* 0x000fe20007ffe1ff */
[----:B------:R-:W-:-:S03]  /*0120*/  IMAD.WIDE.U32 R4, R0, 0x4, R4 ;  /* 0x0000000400047825 */ /* 0x000fc600078e0004 */
[C---:B0-----:R-:W-:Y:S02]  /*0130*/  IADD3 R11, P2, PT, R4.reuse, UR10, RZ ;  /* 0x0000000a040b7c10 */ /* 0x041fe4000ff5e0ff */
[C---:B------:R-:W-:Y:S02]  /*0140*/  IADD3 R6, P3, PT, R4.reuse, UR8, RZ ;  /* 0x0000000804067c10 */ /* 0x040fe4000ff7e0ff */
[----:B-1----:R-:W-:Y:S02]  /*0150*/  IADD3 R13, P1, PT, R4, UR6, RZ ;  /* 0x00000006040d7c10 */ /* 0x002fe4000ff3e0ff */
[C---:B------:R-:W-:Y:S02]  /*0160*/  IADD3.X R12, PT, PT, R5.reuse, UR11, RZ, P2, !PT ;  /* 0x0000000b050c7c10 */ /* 0x040fe400097fe4ff */
[C---:B------:R-:W-:Y:S02]  /*0170*/  IADD3.X R16, PT, PT, R5.reuse, UR7, RZ, P1, !PT ;  /* 0x0000000705107c10 */ /* 0x040fe40008ffe4ff */
[----:B------:R-:W-:-:S07]  /*0180*/  IADD3.X R7, PT, PT, R5, UR9, RZ, P3, !PT ;  /* 0x0000000905077c10 */ /* 0x000fce0009ffe4ff */
.L_x_8:
[----:B------:R-:W-:Y:S01]  /*0190*/  IMAD.MOV.U32 R4, RZ, RZ, R11 ;  /* 0x000000ffff047224 */ /* 0x000fe200078e000b */
[----:B-1----:R-:W2:Y:S01]  /*01a0*/  LDG.E R8, desc[UR4][R6.64+-0x20] ;  /* 0xffffe00406087981 */ /* 0x002ea2000c1e1900 */
[----:B------:R-:W-:-:S05]  /*01b0*/  IMAD.MOV.U32 R5, RZ, RZ, R12 ;  /* 0x000000ffff057224 */ /* 0x000fca00078e000c */
[----:B------:R-:W2:Y:S02]  /*01c0*/  LDG.E R9, desc[UR4][R4.64+-0x20] ;  /* 0xffffe00404097981 */ /* 0x000ea4000c1e1900 */
[----:B--2---:R-:W-:Y:S01]  /*01d0*/  IMAD.IADD R11, R8, 0x1, R9 ;  /* 0x00000001080b7824 */ /* 0x004fe200078e0209 */
[----:B------:R-:W-:Y:S01]  /*01e0*/  MOV R8, R13 ;  /* 0x0000000d00087202 */ /* 0x000fe20000000f00 */
[----:B------:R-:W-:-:S05]  /*01f0*/  IMAD.MOV.U32 R9, RZ, RZ, R16 ;  /* 0x000000ffff097224 */ /* 0x000fca00078e0010 */
[----:B------:R0:W-:Y:S04]  /*0200*/  STG.E desc[UR4][R8.64+-0x20], R11 ;  /* 0xffffe00b08007986 */ /* 0x0001e8000c101904 */
[----:B------:R-:W2:Y:S04]  /*0210*/  LDG.E R12, desc[UR4][R6.64+-0x1c] ;  /* 0xffffe404060c7981 */ /* 0x000ea8000c1e1900 */
[----:B------:R-:W2:Y:S02]  /*0220*/  LDG.E R13, desc[UR4][R4.64+-0x1c] ;  /* 0xffffe404040d7981 */ /* 0x000ea4000c1e1900 */
[----:B--2---:R-:W-:-:S05]  /*0230*/  IMAD.IADD R13, R12, 0x1, R13 ;  /* 0x000000010c0d7824 */ /* 0x004fca00078e020d */
[----:B------:R1:W-:Y:S04]  /*0240*/  STG.E desc[UR4][R8.64+-0x1c], R13 ;  /* 0xffffe40d08007986 */ /* 0x0003e8000c101904 */
[----:B------:R-:W2:Y:S04]  /*0250*/  LDG.E R12, desc[UR4][R6.64+-0x18] ;  /* 0xffffe804060c7981 */ /* 0x000ea8000c1e1900 */
[----:B------:R-:W2:Y:S02]  /*0260*/  LDG.E R15, desc[UR4][R4.64+-0x18] ;  /* 0xffffe804040f7981 */ /* 0x000ea4000c1e1900 */
[----:B--2---:R-:W-:-:S05]  /*0270*/  IMAD.IADD R15, R12, 0x1, R15 ;  /* 0x000000010c0f7824 */ /* 0x004fca00078e020f */
[----:B------:R2:W-:Y:S04]  /*0280*/  STG.E desc[UR4][R8.64+-0x18], R15 ;  /* 0xffffe80f08007986 */ /* 0x0005e8000c101904 */
[----:B------:R-:W3:Y:S04]  /*0290*/  LDG.E R12, desc[UR4][R6.64+-0x14] ;  /* 0xffffec04060c7981 */ /* 0x000ee8000c1e1900 */
[----:B------:R-:W3:Y:S02]  /*02a0*/  LDG.E R17, desc[UR4][R4.64+-0x14] ;  /* 0xffffec0404117981 */ /* 0x000ee4000c1e1900 */
[----:B---3--:R-:W-:-:S05]  /*02b0*/  IADD3 R17, PT, PT, R12, R17, RZ ;  /* 0x000000110c117210 */ /* 0x008fca0007ffe0ff */
[----:B------:R3:W-:Y:S04]  /*02c0*/  STG.E desc[UR4][R8.64+-0x14], R17 ;  /* 0xffffec1108007986 */ /* 0x0007e8000c101904 */
[----:B0-----:R-:W4:Y:S04]  /*02d0*/  LDG.E R11, desc[UR4][R6.64+-0x10] ;  /* 0xfffff004060b7981 */ /* 0x001f28000c1e1900 */
[----:B------:R-:W4:Y:S02]  /*02e0*/  LDG.E R12, desc[UR4][R4.64+-0x10] ;  /* 0xfffff004040c7981 */ /* 0x000f24000c1e1900 */
[----:B----4-:R-:W-:-:S05]  /*02f0*/  IMAD.IADD R11, R11, 0x1, R12 ;  /* 0x000000010b0b7824 */ /* 0x010fca00078e020c */
[----:B------:R0:W-:Y:S04]  /*0300*/  STG.E desc[UR4][R8.64+-0x10], R11 ;  /* 0xfffff00b08007986 */ /* 0x0001e8000c101904 */
[----:B------:R-:W4:Y:S04]  /*0310*/  LDG.E R12, desc[UR4][R6.64+-0xc] ;  /* 0xfffff404060c7981 */ /* 0x000f28000c1e1900 */
[----:B-1----:R-:W4:Y:S02]  /*0320*/  LDG.E R13, desc[UR4][R4.64+-0xc] ;  /* 0xfffff404040d7981 */ /* 0x002f24000c1e1900 */
[----:B----4-:R-:W-:-:S05]  /*0330*/  IMAD.IADD R13, R12, 0x1, R13 ;  /* 0x000000010c0d7824 */ /* 0x010fca00078e020d */
[----:B------:R1:W-:Y:S04]  /*0340*/  STG.E desc[UR4][R8.64+-0xc], R13 ;  /* 0xfffff40d08007986 */ /* 0x0003e8000c101904 */
[----:B------:R-:W4:Y:S04]  /*0350*/  LDG.E R12, desc[UR4][R6.64+-0x8] ;  /* 0xfffff804060c7981 */ /* 0x000f28000c1e1900 */
[----:B--2---:R-:W4:Y:S02]  /*0360*/  LDG.E R15, desc[UR4][R4.64+-0x8] ;  /* 0xfffff804040f7981 */ /* 0x004f24000c1e1900 */
[----:B----4-:R-:W-:-:S05]  /*0370*/  IMAD.IADD R15, R12, 0x1, R15 ;  /* 0x000000010c0f7824 */ /* 0x010fca00078e020f */
[----:B------:R2:W-:Y:S04]  /*0380*/  STG.E desc[UR4][R8.64+-0x8], R15 ;  /* 0xfffff80f08007986 */ /* 0x0005e8000c101904 */
[----:B------:R-:W4:Y:S04]  /*0390*/  LDG.E R12, desc[UR4][R6.64+-0x4] ;  /* 0xfffffc04060c7981 */ /* 0x000f28000c1e1900 */
[----:B---3--:R-:W4:Y:S02]  /*03a0*/  LDG.E R17, desc[UR4][R4.64+-0x4] ;  /* 0xfffffc0404117981 */ /* 0x008f24000c1e1900 */
[----:B----4-:R-:W-:-:S05]  /*03b0*/  IADD3 R17, PT, PT, R12, R17, RZ ;  /* 0x000000110c117210 */ /* 0x010fca0007ffe0ff */
        /* <DEDUP_REMOVED lines=20> */
[----:B------:R-:W-:Y:S04]  /*0500*/  STG.E desc[UR4][R8.64+0x10], R11 ;  /* 0x0000100b08007986 */ /* 0x000fe8000c101904 */
[----:B------:R-:W4:Y:S04]  /*0510*/  LDG.E R12, desc[UR4][R6.64+0x14] ;  /* 0x00001404060c7981 */ /* 0x000f28000c1e1900 */
[----:B-1----:R-:W4:Y:S02]  /*0520*/  LDG.E R13, desc[UR4][R4.64+0x14] ;  /* 0x00001404040d7981 */ /* 0x002f24000c1e1900 */
[----:B----4-:R-:W-:-:S05]  /*0530*/  IMAD.IADD R13, R12, 0x1, R13 ;  /* 0x000000010c0d7824 */ /* 0x010fca00078e020d */
[----:B------:R0:W-:Y:S04]  /*0540*/  STG.E desc[UR4][R8.64+0x14], R13 ;  /* 0x0000140d08007986 */ /* 0x0001e8000c101904 */
[----:B------:R-:W4:Y:S04]  /*0550*/  LDG.E R12, desc[UR4][R6.64+0x18] ;  /* 0x00001804060c7981 */ /* 0x000f28000c1e1900 */
[----:B--2---:R-:W4:Y:S01]  /*0560*/  LDG.E R15, desc[UR4][R4.64+0x18] ;  /* 0x00001804040f7981 */ /* 0x004f22000c1e1900 */
[----:B------:R-:W-:Y:S02]  /*0570*/  VIADD R10, R10, 0x10 ;  /* 0x000000100a0a7836 */ /* 0x000fe40000000000 */
[----:B----4-:R-:W-:-:S05]  /*0580*/  IMAD.IADD R15, R12, 0x1, R15 ;  /* 0x000000010c0f7824 */ /* 0x010fca00078e020f */
[----:B------:R1:W-:Y:S04]  /*0590*/  STG.E desc[UR4][R8.64+0x18], R15 ;  /* 0x0000180f08007986 */ /* 0x0003e8000c101904 */
[----:B------:R2:W4:Y:S04]  /*05a0*/  LDG.E R12, desc[UR4][R6.64+0x1c] ;  /* 0x00001c04060c7981 */ /* 0x000528000c1e1900 */
[----:B---3--:R-:W4:Y:S01]  /*05b0*/  LDG.E R17, desc[UR4][R4.64+0x1c] ;  /* 0x00001c0404117981 */ /* 0x008f22000c1e1900 */
[----:B------:R-:W-:Y:S02]  /*05c0*/  ISETP.NE.AND P1, PT, R10, RZ, PT ;  /* 0x000000ff0a00720c */ /* 0x000fe40003f25270 */
[----:B0-----:R-:W-:-:S02]  /*05d0*/  IADD3 R13, P2, PT, R8, 0x40, RZ ;  /* 0x00000040080d7810 */ /* 0x001fc40007f5e0ff */
[----:B------:R-:W-:Y:S02]  /*05e0*/  IADD3 R11, P3, PT, R4, 0x40, RZ ;  /* 0x00000040040b7810 */ /* 0x000fe40007f7e0ff */
[----:B--2---:R-:W-:Y:S01]  /*05f0*/  IADD3 R6, P4, PT, R6, 0x40, RZ ;  /* 0x0000004006067810 */ /* 0x004fe20007f9e0ff */
[----:B------:R-:W-:-:S03]  /*0600*/  IMAD.X R16, RZ, RZ, R9, P2 ;  /* 0x000000ffff107224 */ /* 0x000fc600010e0609 */
[----:B------:R-:W-:Y:S02]  /*0610*/  IADD3.X R7, PT, PT, RZ, R7, RZ, P4, !PT ;  /* 0x00000007ff077210 */ /* 0x000fe400027fe4ff */
[----:B----4-:R-:W-:Y:S01]  /*0620*/  IADD3 R17, PT, PT, R12, R17, RZ ;  /* 0x000000110c117210 */ /* 0x010fe20007ffe0ff */
[----:B------:R-:W-:-:S04]  /*0630*/  IMAD.X R12, RZ, RZ, R5, P3 ;  /* 0x000000ffff0c7224 */ /* 0x000fc800018e0605 */
[----:B------:R1:W-:Y:S01]  /*0640*/  STG.E desc[UR4][R8.64+0x1c], R17 ;  /* 0x00001c1108007986 */ /* 0x0003e2000c101904 */
[----:B------:R-:W-:Y:S05]  /*0650*/  @P1 BRA `(.L_x_8) ;  /* 0xfffffff800cc1947 */ /* 0x000fea000383ffff */
.L_x_7:
[----:B------:R-:W-:Y:S05]  /*0660*/  @!P0 EXIT ;  /* 0x000000000000894d */ /* 0x000fea0003800000 */
[----:B------:R-:W-:Y:S02]  /*0670*/  ISETP.GE.U32.AND P1, PT, R14, 0x8, PT ;  /* 0x000000080e00780c */ /* 0x000fe40003f26070 */
[----:B------:R-:W-:-:S04]  /*0680*/  LOP3.LUT R16, R2, 0x7, RZ, 0xc0, !PT ;  /* 0x0000000702107812 */ /* 0x000fc800078ec0ff */
[----:B------:R-:W-:-:S07]  /*0690*/  ISETP.NE.AND P0, PT, R16, RZ, PT ;  /* 0x000000ff1000720c */ /* 0x000fce0003f05270 */
[----:B------:R-:W-:Y:S06]  /*06a0*/  @!P1 BRA `(.L_x_9) ;  /* 0x0000000000d09947 */ /* 0x000fec0003800000 */
[----:B------:R-:W0:Y:S01]  /*06b0*/  LDC.64 R10, c[0x0][0x380] ;  /* 0x0000e000ff0a7b82 */ /* 0x000e220000000a00 */
[C---:B------:R-:W-:Y:S01]  /*06c0*/  IMAD.IADD R5, R0.reuse, 0x1, R3 ;  /* 0x0000000100057824 */ /* 0x040fe200078e0203 */
[----:B------:R-:W2:Y:S06]  /*06d0*/  LDCU.128 UR8, c[0x0][0x380] ;  /* 0x00007000ff0877ac */ /* 0x000eac0008000c00 */
[----:B------:R-:W3:Y:S08]  /*06e0*/  LDC.64 R12, c[0x0][0x388] ;  /* 0x0000e200ff0c7b82 */ /* 0x000ef00000000a00 */
[----:B-1----:R-:W1:Y:S01]  /*06f0*/  LDC.64 R8, c[0x0][0x390] ;  /* 0x0000e400ff087b82 */ /* 0x002e620000000a00 */
[----:B------:R-:W-:Y:S01]  /*0700*/  IADD3 R17, P1, PT, R0, R3, RZ ;  /* 0x0000000300117210 */ /* 0x000fe20007f3e0ff */
[----:B------:R-:W4:Y:S01]  /*0710*/  LDCU.64 UR6, c[0x0][0x390] ;  /* 0x00007200ff0677ac */ /* 0x000f220008000a00 */
[----:B0-----:R-:W-:-:S06]  /*0720*/  IMAD.WIDE.U32 R10, R5, 0x4, R10 ;  /* 0x00000004050a7825 */ /* 0x001fcc00078e000a */
[----:B------:R-:W5:Y:S01]  /*0730*/  LDG.E R10, desc[UR4][R10.64] ;  /* 0x000000040a0a7981 */ /* 0x000f62000c1e1900 */
[----:B---3--:R-:W-:-:S06]  /*0740*/  IMAD.WIDE.U32 R12, R5, 0x4, R12 ;  /* 0x00000004050c7825 */ /* 0x008fcc00078e000c */
[----:B------:R-:W5:Y:S01]  /*0750*/  LDG.E R13, desc[UR4][R12.64] ;  /* 0x000000040c0d7981 */ /* 0x000f62000c1e1900 */
[----:B------:R-:W-:Y:S02]  /*0760*/  IMAD.X R4, RZ, RZ, RZ, P1 ;  /* 0x000000ffff047224 */ /* 0x000fe400008e06ff */
[----:B------:R-:W-:-:S03]  /*0770*/  IMAD.SHL.U32 R14, R17, 0x4, RZ ;  /* 0x00000004110e7824 */ /* 0x000fc600078e00ff */
[----:B------:R-:W-:Y:S02]  /*0780*/  SHF.L.U64.HI R17, R17, 0x2, R4 ;  /* 0x0000000211117819 */ /* 0x000fe40000010204 */
[C---:B--2---:R-:W-:Y:S02]  /*0790*/  IADD3 R6, P1, PT, R14.reuse, UR8, RZ ;  /* 0x000000080e067c10 */ /* 0x044fe4000ff3e0ff */
[----:B------:R-:W-:Y:S02]  /*07a0*/  IADD3 R4, P2, PT, R14, UR10, RZ ;  /* 0x0000000a0e047c10 */ /* 0x000fe4000ff5e0ff */
[----:B------:R-:W-:Y:S02]  /*07b0*/  IADD3.X R7, PT, PT, R17, UR9, RZ, P1, !PT ;  /* 0x0000000911077c10 */ /* 0x000fe40008ffe4ff */
[----:B-----5:R-:W-:Y:S01]  /*07c0*/  IADD3 R15, PT, PT, R10, R13, RZ ;  /* 0x0000000d0a0f7210 */ /* 0x020fe20007ffe0ff */
[----:B-1----:R-:W-:Y:S01]  /*07d0*/  IMAD.WIDE.U32 R10, R5, 0x4, R8 ;  /* 0x00000004050a7825 */ /* 0x002fe200078e0008 */
[----:B------:R-:W-:-:S04]  /*07e0*/  IADD3.X R5, PT, PT, R17, UR11, RZ, P2, !PT ;  /* 0x0000000b11057c10 */ /* 0x000fc800097fe4ff */
[----:B------:R0:W-:Y:S04]  /*07f0*/  STG.E desc[UR4][R10.64], R15 ;  /* 0x0000000f0a007986 */ /* 0x0001e8000c101904 */
[----:B------:R-:W2:Y:S04]  /*0800*/  LDG.E R12, desc[UR4][R6.64+0x4] ;  /* 0x00000404060c7981 */ /* 0x000ea8000c1e1900 */
[----:B------:R-:W2:Y:S01]  /*0810*/  LDG.E R13, desc[UR4][R4.64+0x4] ;  /* 0x00000404040d7981 */ /* 0x000ea2000c1e1900 */
[----:B----4-:R-:W-:-:S04]  /*0820*/  IADD3 R8, P1, PT, R14, UR6, RZ ;  /* 0x000000060e087c10 */ /* 0x010fc8000ff3e0ff */
[----:B------:R-:W-:Y:S01]  /*0830*/  IADD3.X R9, PT, PT, R17, UR7, RZ, P1, !PT ;  /* 0x0000000711097c10 */ /* 0x000fe20008ffe4ff */
[----:B--2---:R-:W-:-:S05]  /*0840*/  IMAD.IADD R13, R12, 0x1, R13 ;  /* 0x000000010c0d7824 */ /* 0x004fca00078e020d */
[----:B------:R1:W-:Y:S04]  /*0850*/  STG.E desc[UR4][R8.64+0x4], R13 ;  /* 0x0000040d08007986 */ /* 0x0003e8000c101904 */
[----:B------:R-:W2:Y:S04]  /*0860*/  LDG.E R12, desc[UR4][R6.64+0x8] ;  /* 0x00000804060c7981 */ /* 0x000ea8000c1e1900 */
[----:B------:R-:W2:Y:S02]  /*0870*/  LDG.E R17, desc[UR4][R4.64+0x8] ;  /* 0x0000080404117981 */ /* 0x000ea4000c1e1900 */
[----:B--2---:R-:W-:-:S05]  /*0880*/  IMAD.IADD R17, R12, 0x1, R17 ;  /* 0x000000010c117824 */ /* 0x004fca00078e0211 */
[----:B------:R2:W-:Y:S04]  /*0890*/  STG.E desc[UR4][R8.64+0x8], R17 ;  /* 0x0000081108007986 */ /* 0x0005e8000c101904 */
[----:B0-----:R-:W3:Y:S04]  /*08a0*/  LDG.E R10, desc[UR4][R6.64+0xc] ;  /* 0x00000c04060a7981 */ /* 0x001ee8000c1e1900 */
[----:B------:R-:W3:Y:S02]  /*08b0*/  LDG.E R11, desc[UR4][R4.64+0xc] ;  /* 0x00000c04040b7981 */ /* 0x000ee4000c1e1900 */
[----:B---3--:R-:W-:-:S05]  /*08c0*/  IMAD.IADD R11, R10, 0x1, R11 ;  /* 0x000000010a0b7824 */ /* 0x008fca00078e020b */
[----:B------:R0:W-:Y:S04]  /*08d0*/  STG.E desc[UR4][R8.64+0xc], R11 ;  /* 0x00000c0b08007986 */ /* 0x0001e8000c101904 */
[----:B------:R-:W3:Y:S04]  /*08e0*/  LDG.E R10, desc[UR4][R6.64+0x10] ;  /* 0x00001004060a7981 */ /* 0x000ee8000c1e1900 */
[----:B------:R-:W3:Y:S02]  /*08f0*/  LDG.E R15, desc[UR4][R4.64+0x10] ;  /* 0x00001004040f7981 */ /* 0x000ee4000c1e1900 */
[----:B---3--:R-:W-:-:S05]  /*0900*/  IADD3 R15, PT, PT, R10, R15, RZ ;  /* 0x0000000f0a0f7210 */ /* 0x008fca0007ffe0ff */
        /* <DEDUP_REMOVED lines=9> */
[----:B------:R-:W2:Y:S04]  /*09a0*/  LDG.E R10, desc[UR4][R6.64+0x1c] ;  /* 0x00001c04060a7981 */ /* 0x000ea8000c1e1900 */
[----:B0-----:R-:W2:Y:S01]  /*09b0*/  LDG.E R11, desc[UR4][R4.64+0x1c] ;  /* 0x00001c04040b7981 */ /* 0x001ea2000c1e1900 */
[----:B------:R-:W-:Y:S01]  /*09c0*/  VIADD R3, R3, 0x8 ;  /* 0x0000000803037836 */ /* 0x000fe20000000000 */
[----:B--2---:R-:W-:-:S05]  /*09d0*/  IADD3 R11, PT, PT, R10, R11, RZ ;  /* 0x0000000b0a0b7210 */ /* 0x004fca0007ffe0ff */
[----:B------:R3:W-:Y:S02]  /*09e0*/  STG.E desc[UR4][R8.64+0x1c], R11 ;  /* 0x00001c0b08007986 */ /* 0x0007e4000c101904 */
.L_x_9:
[----:B------:R-:W-:Y:S05]  /*09f0*/  @!P0 EXIT ;  /* 0x000000000000894d */ /* 0x000fea0003800000 */
[----:B------:R-:W-:Y:S02]  /*0a00*/  ISETP.GE.U32.AND P1, PT, R16, 0x4, PT ;  /* 0x000000041000780c */ /* 0x000fe40003f26070 */
[----:B------:R-:W-:-:S04]  /*0a10*/  LOP3.LUT R2, R2, 0x3, RZ, 0xc0, !PT ;  /* 0x0000000302027812 */ /* 0x000fc800078ec0ff */
[----:B------:R-:W-:-:S07]  /*0a20*/  ISETP.NE.AND P0, PT, R2, RZ, PT ;  /* 0x000000ff0200720c */ /* 0x000fce0003f05270 */
[----:B------:R-:W-:Y:S06]  /*0a30*/  @!P1 BRA `(.L_x_10) ;  /* 0x0000000000909947 */ /* 0x000fec0003800000 */
[----:B------:R-:W0:Y:S01]  /*0a40*/  LDC.64 R4, c[0x0][0x380] ;  /* 0x0000e000ff047b82 */ /* 0x000e220000000a00 */
[----:B-1-3--:R-:W-:Y:S01]  /*0a50*/  IMAD.IADD R17, R0, 0x1, R3 ;  /* 0x0000000100117824 */ /* 0x00afe200078e0203 */
[----:B------:R-:W1:Y:S01]  /*0a60*/  LDCU.128 UR8, c[0x0][0x380] ;  /* 0x00007000ff0877ac */ /* 0x000e620008000c00 */
[----:B------:R-:W2:Y:S05]  /*0a70*/  LDCU.64 UR6, c[0x0][0x390] ;  /* 0x00007200ff0677ac */ /* 0x000eaa0008000a00 */
[----:B------:R-:W3:Y:S08]  /*0a80*/  LDC.64 R6, c[0x0][0x388] ;  /* 0x0000e200ff067b82 */ /* 0x000ef00000000a00 */
[----:B------:R-:W4:Y:S01]  /*0a90*/  LDC.64 R12, c[0x0][0x390] ;  /* 0x0000e400ff0c7b82 */ /* 0x000f220000000a00 */
[----:B0-----:R-:W-:-:S06]  /*0aa0*/  IMAD.WIDE.U32 R8, R17, 0x4, R4 ;  /* 0x0000000411087825 */ /* 0x001fcc00078e0004 */
[----:B------:R-:W5:Y:S01]  /*0ab0*/  LDG.E R8, desc[UR4][R8.64] ;  /* 0x0000000408087981 */ /* 0x000f62000c1e1900 */
[----:B---3--:R-:W-:-:S06]  /*0ac0*/  IMAD.WIDE.U32 R10, R17, 0x4, R6 ;  /* 0x00000004110a7825 */ /* 0x008fcc00078e0006 */
[----:B------:R-:W5:Y:S01]  /*0ad0*/  LDG.E R11, desc[UR4][R10.64] ;  /* 0x000000040a0b7981 */ /* 0x000f62000c1e1900 */
[----:B------:R-:W-:-:S04]  /*0ae0*/  IADD3 R4, P1, PT, R0, R3, RZ ;  /* 0x0000000300047210 */ /* 0x000fc80007f3e0ff */
[----:B------:R-:W-:Y:S01]  /*0af0*/  IADD3.X R5, PT, PT, RZ, RZ, RZ, P1, !PT ;  /* 0x000000ffff057210 */ /* 0x000fe20000ffe4ff */
[----:B------:R-:W-:-:S03]  /*0b00*/  IMAD.SHL.U32 R16, R4, 0x4, RZ ;  /* 0x0000000404107824 */ /* 0x000fc600078e00ff */
[----:B------:R-:W-:Y:S02]  /*0b10*/  SHF.L.U64.HI R14, R4, 0x2, R5 ;  /* 0x00000002040e7819 */ /* 0x000fe40000010205 */
[C---:B-1----:R-:W-:Y:S02]  /*0b20*/  IADD3 R6, P1, PT, R16.reuse, UR8, RZ ;  /* 0x0000000810067c10 */ /* 0x042fe4000ff3e0ff */
[----:B------:R-:W-:Y:S01]  /*0b30*/  IADD3 R4, P2, PT, R16, UR10, RZ ;  /* 0x0000000a10047c10 */ /* 0x000fe2000ff5e0ff */
[----:B----4-:R-:W-:Y:S01]  /*0b40*/  IMAD.WIDE.U32 R12, R17, 0x4, R12 ;  /* 0x00000004110c7825 */ /* 0x010fe200078e000c */
[C---:B------:R-:W-:Y:S02]  /*0b50*/  IADD3.X R7, PT, PT, R14.reuse, UR9, RZ, P1, !PT ;  /* 0x000000090e077c10 */ /* 0x040fe40008ffe4ff */
[----:B------:R-:W-:Y:S01]  /*0b60*/  IADD3.X R5, PT, PT, R14, UR11, RZ, P2, !PT ;  /* 0x0000000b0e057c10 */ /* 0x000fe200097fe4ff */
[----:B-----5:R-:W-:-:S05]  /*0b70*/  IMAD.IADD R15, R8, 0x1, R11 ;  /* 0x00000001080f7824 */ /* 0x020fca00078e020b */
[----:B------:R0:W-:Y:S04]  /*0b80*/  STG.E desc[UR4][R12.64], R15 ;  /* 0x0000000f0c007986 */ /* 0x0001e8000c101904 */
[----:B------:R-:W3:Y:S04]  /*0b90*/  LDG.E R10, desc[UR4][R6.64+0x4] ;  /* 0x00000404060a7981 */ /* 0x000ee8000c1e1900 */
[----:B------:R-:W3:Y:S01]  /*0ba0*/  LDG.E R11, desc[UR4][R4.64+0x4] ;  /* 0x00000404040b7981 */ /* 0x000ee2000c1e1900 */
[----:B--2---:R-:W-:-:S04]  /*0bb0*/  IADD3 R8, P1, PT, R16, UR6, RZ ;  /* 0x0000000610087c10 */ /* 0x004fc8000ff3e0ff */
[----:B------:R-:W-:Y:S02]  /*0bc0*/  IADD3.X R9, PT, PT, R14, UR7, RZ, P1, !PT ;  /* 0x000000070e097c10 */ /* 0x000fe40008ffe4ff */
[----:B---3--:R-:W-:-:S05]  /*0bd0*/  IADD3 R11, PT, PT, R10, R11, RZ ;  /* 0x0000000b0a0b7210 */ /* 0x008fca0007ffe0ff */
[----:B------:R2:W-:Y:S04]  /*0be0*/  STG.E desc[UR4][R8.64+0x4], R11 ;  /* 0x0000040b08007986 */ /* 0x0005e8000c101904 */
[----:B------:R-:W3:Y:S04]  /*0bf0*/  LDG.E R10, desc[UR4][R6.64+0x8] ;  /* 0x00000804060a7981 */ /* 0x000ee8000c1e1900 */
[----:B------:R-:W3:Y:S02]  /*0c00*/  LDG.E R17, desc[UR4][R4.64+0x8] ;  /* 0x0000080404117981 */ /* 0x000ee4000c1e1900 */
[----:B---3--:R-:W-:-:S05]  /*0c10*/  IMAD.IADD R17, R10, 0x1, R17 ;  /* 0x000000010a117824 */ /* 0x008fca00078e0211 */
[----:B------:R2:W-:Y:S04]  /*0c20*/  STG.E desc[UR4][R8.64+0x8], R17 ;  /* 0x0000081108007986 */ /* 0x0005e8000c101904 */
[----:B------:R-:W3:Y:S04]  /*0c30*/  LDG.E R10, desc[UR4][R6.64+0xc] ;  /* 0x00000c04060a7981 */ /* 0x000ee8000c1e1900 */
[----:B0-----:R-:W3:Y:S01]  /*0c40*/  LDG.E R13, desc[UR4][R4.64+0xc] ;  /* 0x00000c04040d7981 */ /* 0x001ee2000c1e1900 */
[----:B------:R-:W-:Y:S01]  /*0c50*/  IADD3 R3, PT, PT, R3, 0x4, RZ ;  /* 0x0000000403037810 */ /* 0x000fe20007ffe0ff */
[----:B---3--:R-:W-:-:S05]  /*0c60*/  IMAD.IADD R13, R10, 0x1, R13 ;  /* 0x000000010a0d7824 */ /* 0x008fca00078e020d */
[----:B------:R2:W-:Y:S02]  /*0c70*/  STG.E desc[UR4][R8.64+0xc], R13 ;  /* 0x00000c0d08007986 */ /* 0x0005e4000c101904 */
.L_x_10:
[----:B------:R-:W-:Y:S05]  /*0c80*/  @!P0 EXIT ;  /* 0x000000000000894d */ /* 0x000fea0003800000 */
[----:B------:R-:W0:Y:S01]  /*0c90*/  LDC.64 R4, c[0x0][0x390] ;  /* 0x0000e400ff047b82 */ /* 0x000e220000000a00 */
[----:B------:R-:W-:Y:S02]  /*0ca0*/  IMAD.IADD R3, R0, 0x1, R3 ;  /* 0x0000000100037824 */ /* 0x000fe400078e0203 */
[----:B------:R-:W-:-:S05]  /*0cb0*/  IMAD.MOV R0, RZ, RZ, -R2 ;  /* 0x000000ffff007224 */ /* 0x000fca00078e0a02 */
[----:B------:R-:W4:Y:S08]  /*0cc0*/  LDC.64 R6, c[0x0][0x388] ;  /* 0x0000e200ff067b82 */ /* 0x000f300000000a00 */
[----:B-123--:R-:W1:Y:S01]  /*0cd0*/  LDC.64 R8, c[0x0][0x380] ;  /* 0x0000e000ff087b82 */ /* 0x00ee620000000a00 */
[----:B0-----:R-:W-:-:S04]  /*0ce0*/  IMAD.WIDE.U32 R4, R3, 0x4, R4 ;  /* 0x0000000403047825 */ /* 0x001fc800078e0004 */
[----:B------:R-:W-:Y:S01]  /*0cf0*/  IMAD.MOV.U32 R10, RZ, RZ, R4 ;  /* 0x000000ffff0a7224 */ /* 0x000fe200078e0004 */
[----:B------:R-:W-:Y:S01]  /*0d00*/  MOV R13, R5 ;  /* 0x00000005000d7202 */ /* 0x000fe20000000f00 */
[----:B----4-:R-:W-:-:S04]  /*0d10*/  IMAD.WIDE.U32 R6, R3, 0x4, R6 ;  /* 0x0000000403067825 */ /* 0x010fc800078e0006 */
[----:B------:R-:W-:Y:S02]  /*0d20*/  IMAD.MOV.U32 R11, RZ, RZ, R7 ;  /* 0x000000ffff0b7224 */ /* 0x000fe400078e0007 */
[----:B-1----:R-:W-:-:S07]  /*0d30*/  IMAD.WIDE.U32 R8, R3, 0x4, R8 ;  /* 0x0000000403087825 */ /* 0x002fce00078e0008 */
.L_x_11:
[----:B0-----:R-:W-:Y:S01]  /*0d40*/  MOV R2, R8 ;  /* 0x0000000800027202 */ /* 0x001fe20000000f00 */
[----:B------:R-:W-:Y:S01]  /*0d50*/  IMAD.MOV.U32 R3, RZ, RZ, R9 ;  /* 0x000000ffff037224 */ /* 0x000fe200078e0009 */
[----:B------:R-:W-:Y:S01]  /*0d60*/  MOV R5, R11 ;  /* 0x0000000b00057202 */ /* 0x000fe20000000f00 */
[----:B------:R-:W-:-:S03]  /*0d70*/  IMAD.MOV.U32 R4, RZ, RZ, R6 ;  /* 0x000000ffff047224 */ /* 0x000fc600078e0006 */
[----:B------:R0:W2:Y:S04]  /*0d80*/  LDG.E R2, desc[UR4][R2.64] ;  /* 0x0000000402027981 */ /* 0x0000a8000c1e1900 */
[----:B------:R-:W2:Y:S01]  /*0d90*/  LDG.E R5, desc[UR4][R4.64] ;  /* 0x0000000404057981 */ /* 0x000ea2000c1e1900 */
[----:B------:R-:W-:Y:S01]  /*0da0*/  VIADD R0, R0, 0x1 ;  /* 0x0000000100007836 */ /* 0x000fe20000000000 */
[----:B------:R-:W-:Y:S02]  /*0db0*/  IADD3 R8, P3, PT, R8, 0x4, RZ ;  /* 0x0000000408087810 */ /* 0x000fe40007f7e0ff */
[----:B------:R-:W-:Y:S02]  /*0dc0*/  IADD3 R6, P2, PT, R6, 0x4, RZ ;  /* 0x0000000406067810 */ /* 0x000fe40007f5e0ff */
[----:B------:R-:W-:Y:S01]  /*0dd0*/  ISETP.NE.AND P0, PT, R0, RZ, PT ;  /* 0x000000ff0000720c */ /* 0x000fe20003f05270 */
[----:B------:R-:W-:Y:S01]  /*0de0*/  IMAD.X R9, RZ, RZ, R9, P3 ;  /* 0x000000ffff097224 */ /* 0x000fe200018e0609 */
[----:B0-----:R-:W-:-:S02]  /*0df0*/  MOV R3, R13 ;  /* 0x0000000d00037202 */ /* 0x001fc40000000f00 */
[----:B------:R-:W-:Y:S01]  /*0e00*/  IADD3.X R11, PT, PT, RZ, R11, RZ, P2, !PT ;  /* 0x0000000bff0b7210 */ /* 0x000fe200017fe4ff */
[----:B--2---:R-:W-:Y:S02]  /*0e10*/  IMAD.IADD R7, R2, 0x1, R5 ;  /* 0x0000000102077824 */ /* 0x004fe400078e0205 */
[----:B------:R-:W-:Y:S01]  /*0e20*/  IMAD.MOV.U32 R2, RZ, RZ, R10 ;  /* 0x000000ffff027224 */ /* 0x000fe200078e000a */
[----:B------:R-:W-:-:S04]  /*0e30*/  IADD3 R10, P1, PT, R10, 0x4, RZ ;  /* 0x000000040a0a7810 */ /* 0x000fc80007f3e0ff */
[----:B------:R0:W-:Y:S01]  /*0e40*/  STG.E desc[UR4][R2.64], R7 ;  /* 0x0000000702007986 */ /* 0x0001e2000c101904 */
[----:B------:R-:W-:Y:S01]  /*0e50*/  IMAD.X R13, RZ, RZ, R13, P1 ;  /* 0x000000ffff0d7224 */ /* 0x000fe200008e060d */
[----:B------:R-:W-:Y:S07]  /*0e60*/  @P0 BRA `(.L_x_11) ;  /* 0xfffffffc00b40947 */ /* 0x000fee000383ffff */
[----:B------:R-:W-:Y:S05]  /*0e70*/  EXIT ;  /* 0x000000000000794d */ /* 0x000fea0003800000 */
.L_x_12:
        /* <DEDUP_REMOVED lines=16> */
.L_x_15:


//--------------------- .nv.shared.reserved.0     --------------------------
	.section	.nv.shared.reserved.0,"aw",@nobits
	.weak		__nv_reservedSMEM_offset_0_alias
	.size		__nv_reservedSMEM_offset_0_alias, 0, 64
	.other		__nv_reservedSMEM_offset_0_alias,@"STO_CUDA_RESERVED_SHARED STV_DEFAULT"
__nv_reservedSMEM_offset_0_alias:
	.zero		0
	.zero		64


//--------------------- .nv.constant0._Z4add3PiS_S_ --------------------------
	.section	.nv.constant0._Z4add3PiS_S_,"a",@progbits
	.sectionflags	@""
	.align	4
.nv.constant0._Z4add3PiS_S_:
	.zero		920


//--------------------- .nv.constant0._Z4add2PiS_S_i --------------------------
	.section	.nv.constant0._Z4add2PiS_S_i,"a",@progbits
	.sectionflags	@""
	.align	4
.nv.constant0._Z4add2PiS_S_i:
	.zero		924


//--------------------- .nv.constant0._Z4add1PiS_S_i --------------------------
	.section	.nv.constant0._Z4add1PiS_S_i,"a",@progbits
	.sectionflags	@""
	.align	4
.nv.constant0._Z4add1PiS_S_i:
	.zero		924


//--------------------- SYMBOLS --------------------------

	.type		.nv.reservedSmem.offset0,@object
	.size		.nv.reservedSmem.offset0,0x4
